//
// Generated by NVIDIA NVVM Compiler
//
// Compiler Build ID: CL-36424714
// Cuda compilation tools, release 13.0, V13.0.88
// Based on NVVM 20.0.0
//

.version 9.0
.target sm_100
.address_size 64

	// .globl	_Z33tensor_core_similarity_search_fp8PKhS0_Pfjj
// _ZZ30fp8_subgraph_extraction_kernelPK16FP8KnowledgeNodePK12FP8GraphEdgejjfPjS5_E8frontier has been demoted
// _ZZ30fp8_subgraph_extraction_kernelPK16FP8KnowledgeNodePK12FP8GraphEdgejjfPjS5_E13next_frontier has been demoted
// _ZZ30fp8_subgraph_extraction_kernelPK16FP8KnowledgeNodePK12FP8GraphEdgejjfPjS5_E13frontier_size has been demoted
// _ZZ30fp8_subgraph_extraction_kernelPK16FP8KnowledgeNodePK12FP8GraphEdgejjfPjS5_E18next_frontier_size has been demoted
.global .align 1 .b8 _ZN34_INTERNAL_14e11e3d_4_k_cu_4bdcf17b4cuda3std3__45__cpo5beginE[1];
.global .align 1 .b8 _ZN34_INTERNAL_14e11e3d_4_k_cu_4bdcf17b4cuda3std3__45__cpo3endE[1];
.global .align 1 .b8 _ZN34_INTERNAL_14e11e3d_4_k_cu_4bdcf17b4cuda3std3__45__cpo6cbeginE[1];
.global .align 1 .b8 _ZN34_INTERNAL_14e11e3d_4_k_cu_4bdcf17b4cuda3std3__45__cpo4cendE[1];
.global .align 1 .b8 _ZN34_INTERNAL_14e11e3d_4_k_cu_4bdcf17b4cuda3std3__45__cpo6rbeginE[1];
.global .align 1 .b8 _ZN34_INTERNAL_14e11e3d_4_k_cu_4bdcf17b4cuda3std3__45__cpo4rendE[1];
.global .align 1 .b8 _ZN34_INTERNAL_14e11e3d_4_k_cu_4bdcf17b4cuda3std3__45__cpo7crbeginE[1];
.global .align 1 .b8 _ZN34_INTERNAL_14e11e3d_4_k_cu_4bdcf17b4cuda3std3__45__cpo5crendE[1];
.global .align 1 .b8 _ZN34_INTERNAL_14e11e3d_4_k_cu_4bdcf17b4cuda3std3__436_GLOBAL__N__14e11e3d_4_k_cu_4bdcf17b6ignoreE[1];
.global .align 1 .b8 _ZN34_INTERNAL_14e11e3d_4_k_cu_4bdcf17b4cuda3std3__419piecewise_constructE[1];
.global .align 1 .b8 _ZN34_INTERNAL_14e11e3d_4_k_cu_4bdcf17b4cuda3std3__48in_placeE[1];
.global .align 1 .b8 _ZN34_INTERNAL_14e11e3d_4_k_cu_4bdcf17b4cuda3std3__420unreachable_sentinelE[1];
.global .align 1 .b8 _ZN34_INTERNAL_14e11e3d_4_k_cu_4bdcf17b4cuda3std3__47nulloptE[1];
.global .align 1 .b8 _ZN34_INTERNAL_14e11e3d_4_k_cu_4bdcf17b4cuda3std3__48unexpectE[1];
.global .align 1 .b8 _ZN34_INTERNAL_14e11e3d_4_k_cu_4bdcf17b4cuda3std6ranges3__45__cpo4swapE[1];
.global .align 1 .b8 _ZN34_INTERNAL_14e11e3d_4_k_cu_4bdcf17b4cuda3std6ranges3__45__cpo9iter_moveE[1];
.global .align 1 .b8 _ZN34_INTERNAL_14e11e3d_4_k_cu_4bdcf17b4cuda3std6ranges3__45__cpo5beginE[1];
.global .align 1 .b8 _ZN34_INTERNAL_14e11e3d_4_k_cu_4bdcf17b4cuda3std6ranges3__45__cpo3endE[1];
.global .align 1 .b8 _ZN34_INTERNAL_14e11e3d_4_k_cu_4bdcf17b4cuda3std6ranges3__45__cpo6cbeginE[1];
.global .align 1 .b8 _ZN34_INTERNAL_14e11e3d_4_k_cu_4bdcf17b4cuda3std6ranges3__45__cpo4cendE[1];
.global .align 1 .b8 _ZN34_INTERNAL_14e11e3d_4_k_cu_4bdcf17b4cuda3std6ranges3__45__cpo7advanceE[1];
.global .align 1 .b8 _ZN34_INTERNAL_14e11e3d_4_k_cu_4bdcf17b4cuda3std6ranges3__45__cpo9iter_swapE[1];
.global .align 1 .b8 _ZN34_INTERNAL_14e11e3d_4_k_cu_4bdcf17b4cuda3std6ranges3__45__cpo4nextE[1];
.global .align 1 .b8 _ZN34_INTERNAL_14e11e3d_4_k_cu_4bdcf17b4cuda3std6ranges3__45__cpo4prevE[1];
.global .align 1 .b8 _ZN34_INTERNAL_14e11e3d_4_k_cu_4bdcf17b4cuda3std6ranges3__45__cpo4dataE[1];
.global .align 1 .b8 _ZN34_INTERNAL_14e11e3d_4_k_cu_4bdcf17b4cuda3std6ranges3__45__cpo5cdataE[1];
.global .align 1 .b8 _ZN34_INTERNAL_14e11e3d_4_k_cu_4bdcf17b4cuda3std6ranges3__45__cpo4sizeE[1];
.global .align 1 .b8 _ZN34_INTERNAL_14e11e3d_4_k_cu_4bdcf17b4cuda3std6ranges3__45__cpo5ssizeE[1];
.global .align 1 .b8 _ZN34_INTERNAL_14e11e3d_4_k_cu_4bdcf17b4cuda3std6ranges3__45__cpo8distanceE[1];
.global .align 1 .b8 _ZN34_INTERNAL_14e11e3d_4_k_cu_4bdcf17b6thrust24THRUST_300001_SM_1000_NS6system6detail10sequential3seqE[1];
.global .align 1 .b8 _ZN34_INTERNAL_14e11e3d_4_k_cu_4bdcf17b6thrust24THRUST_300001_SM_1000_NS12placeholders2_1E[1];
.global .align 1 .b8 _ZN34_INTERNAL_14e11e3d_4_k_cu_4bdcf17b6thrust24THRUST_300001_SM_1000_NS12placeholders2_2E[1];
.global .align 1 .b8 _ZN34_INTERNAL_14e11e3d_4_k_cu_4bdcf17b6thrust24THRUST_300001_SM_1000_NS12placeholders2_3E[1];
.global .align 1 .b8 _ZN34_INTERNAL_14e11e3d_4_k_cu_4bdcf17b6thrust24THRUST_300001_SM_1000_NS12placeholders2_4E[1];
.global .align 1 .b8 _ZN34_INTERNAL_14e11e3d_4_k_cu_4bdcf17b6thrust24THRUST_300001_SM_1000_NS12placeholders2_5E[1];
.global .align 1 .b8 _ZN34_INTERNAL_14e11e3d_4_k_cu_4bdcf17b6thrust24THRUST_300001_SM_1000_NS12placeholders2_6E[1];
.global .align 1 .b8 _ZN34_INTERNAL_14e11e3d_4_k_cu_4bdcf17b6thrust24THRUST_300001_SM_1000_NS12placeholders2_7E[1];
.global .align 1 .b8 _ZN34_INTERNAL_14e11e3d_4_k_cu_4bdcf17b6thrust24THRUST_300001_SM_1000_NS12placeholders2_8E[1];
.global .align 1 .b8 _ZN34_INTERNAL_14e11e3d_4_k_cu_4bdcf17b6thrust24THRUST_300001_SM_1000_NS12placeholders2_9E[1];
.global .align 1 .b8 _ZN34_INTERNAL_14e11e3d_4_k_cu_4bdcf17b6thrust24THRUST_300001_SM_1000_NS12placeholders3_10E[1];

.visible .entry _Z33tensor_core_similarity_search_fp8PKhS0_Pfjj(
	.param .u64 .ptr .align 1 _Z33tensor_core_similarity_search_fp8PKhS0_Pfjj_param_0,
	.param .u64 .ptr .align 1 _Z33tensor_core_similarity_search_fp8PKhS0_Pfjj_param_1,
	.param .u64 .ptr .align 1 _Z33tensor_core_similarity_search_fp8PKhS0_Pfjj_param_2,
	.param .u32 _Z33tensor_core_similarity_search_fp8PKhS0_Pfjj_param_3,
	.param .u32 _Z33tensor_core_similarity_search_fp8PKhS0_Pfjj_param_4
)
{
	.reg .pred 	%p<11>;
	.reg .b32 	%r<28>;

	ld.param.u32 	%r9, [_Z33tensor_core_similarity_search_fp8PKhS0_Pfjj_param_3];
	ld.param.u32 	%r10, [_Z33tensor_core_similarity_search_fp8PKhS0_Pfjj_param_4];
	mov.u32 	%r11, %ctaid.x;
	mov.u32 	%r12, %ntid.x;
	mov.u32 	%r13, %tid.x;
	mad.lo.s32 	%r14, %r11, %r12, %r13;
	shr.u32 	%r15, %r14, 1;
	and.b32  	%r1, %r15, 2147483632;
	setp.ge.u32 	%p1, %r1, %r9;
	@%p1 bra 	$L__BB0_11;
	setp.eq.s32 	%p2, %r10, 0;
	@%p2 bra 	$L__BB0_10;
	add.s32 	%r17, %r10, -1;
	min.u32 	%r18, %r17, 15;
	add.s32 	%r19, %r18, 1;
	and.b32  	%r20, %r19, 24;
	neg.s32 	%r2, %r20;
	mov.b32 	%r25, 0;
$L__BB0_3:
	setp.lt.u32 	%p3, %r10, 8;
	@%p3 bra 	$L__BB0_6;
	mov.u32 	%r26, %r2;
$L__BB0_5:
	.pragma "nounroll";
	add.s32 	%r26, %r26, 8;
	setp.ne.s32 	%p4, %r26, 0;
	@%p4 bra 	$L__BB0_5;
$L__BB0_6:
	add.s32 	%r6, %r25, 1;
	setp.lt.u32 	%p5, %r25, 15;
	add.s32 	%r21, %r6, %r1;
	setp.lt.u32 	%p6, %r21, %r9;
	and.pred  	%p7, %p5, %p6;
	mov.u32 	%r25, %r6;
	@%p7 bra 	$L__BB0_3;
	mov.b32 	%r27, 1;
$L__BB0_8:
	add.s32 	%r24, %r27, -1;
	setp.lt.u32 	%p8, %r24, 15;
	setp.lt.u32 	%p9, %r27, %r10;
	and.pred  	%p10, %p8, %p9;
	add.s32 	%r27, %r27, 1;
	@%p10 bra 	$L__BB0_8;
	trap;
$L__BB0_10:
	trap;
$L__BB0_11:
	ret;

}
	// .globl	_Z26fp8_graph_traversal_kernelPK16FP8KnowledgeNodePK12FP8GraphEdgejjjjPfPj
.visible .entry _Z26fp8_graph_traversal_kernelPK16FP8KnowledgeNodePK12FP8GraphEdgejjjjPfPj(
	.param .u64 .ptr .align 1 _Z26fp8_graph_traversal_kernelPK16FP8KnowledgeNodePK12FP8GraphEdgejjjjPfPj_param_0,
	.param .u64 .ptr .align 1 _Z26fp8_graph_traversal_kernelPK16FP8KnowledgeNodePK12FP8GraphEdgejjjjPfPj_param_1,
	.param .u32 _Z26fp8_graph_traversal_kernelPK16FP8KnowledgeNodePK12FP8GraphEdgejjjjPfPj_param_2,
	.param .u32 _Z26fp8_graph_traversal_kernelPK16FP8KnowledgeNodePK12FP8GraphEdgejjjjPfPj_param_3,
	.param .u32 _Z26fp8_graph_traversal_kernelPK16FP8KnowledgeNodePK12FP8GraphEdgejjjjPfPj_param_4,
	.param .u32 _Z26fp8_graph_traversal_kernelPK16FP8KnowledgeNodePK12FP8GraphEdgejjjjPfPj_param_5,
	.param .u64 .ptr .align 1 _Z26fp8_graph_traversal_kernelPK16FP8KnowledgeNodePK12FP8GraphEdgejjjjPfPj_param_6,
	.param .u64 .ptr .align 1 _Z26fp8_graph_traversal_kernelPK16FP8KnowledgeNodePK12FP8GraphEdgejjjjPfPj_param_7
)
{
	.reg .pred 	%p<20>;
	.reg .b16 	%rs<12>;
	.reg .b32 	%r<58>;
	.reg .b32 	%f<9>;
	.reg .b64 	%rd<27>;

	ld.param.u64 	%rd7, [_Z26fp8_graph_traversal_kernelPK16FP8KnowledgeNodePK12FP8GraphEdgejjjjPfPj_param_1];
	ld.param.u32 	%r20, [_Z26fp8_graph_traversal_kernelPK16FP8KnowledgeNodePK12FP8GraphEdgejjjjPfPj_param_2];
	ld.param.u32 	%r16, [_Z26fp8_graph_traversal_kernelPK16FP8KnowledgeNodePK12FP8GraphEdgejjjjPfPj_param_3];
	ld.param.u32 	%r17, [_Z26fp8_graph_traversal_kernelPK16FP8KnowledgeNodePK12FP8GraphEdgejjjjPfPj_param_4];
	ld.param.u64 	%rd8, [_Z26fp8_graph_traversal_kernelPK16FP8KnowledgeNodePK12FP8GraphEdgejjjjPfPj_param_6];
	ld.param.u64 	%rd9, [_Z26fp8_graph_traversal_kernelPK16FP8KnowledgeNodePK12FP8GraphEdgejjjjPfPj_param_7];
	cvta.to.global.u64 	%rd1, %rd9;
	cvta.to.global.u64 	%rd2, %rd8;
	// begin inline asm
	mov.u32 %r18, %envreg2;
	// end inline asm
	cvt.u64.u32 	%rd10, %r18;
	// begin inline asm
	mov.u32 %r19, %envreg1;
	// end inline asm
	cvt.u64.u32 	%rd11, %r19;
	shl.b64 	%rd12, %rd11, 32;
	or.b64  	%rd3, %rd12, %rd10;
	mov.u32 	%r1, %ctaid.x;
	mov.u32 	%r2, %ntid.x;
	mov.u32 	%r3, %tid.x;
	mad.lo.s32 	%r4, %r1, %r2, %r3;
	setp.ge.u32 	%p3, %r4, %r20;
	@%p3 bra 	$L__BB1_2;
	setp.eq.s32 	%p4, %r4, %r17;
	selp.f32 	%f2, 0f00000000, 0f7F7FFFFF, %p4;
	mul.wide.s32 	%rd13, %r4, 4;
	add.s64 	%rd14, %rd2, %rd13;
	st.global.f32 	[%rd14], %f2;
	add.s64 	%rd15, %rd1, %rd13;
	mov.b32 	%r21, -1;
	st.global.u32 	[%rd15], %r21;
$L__BB1_2:
	setp.ne.s64 	%p5, %rd3, 0;
	@%p5 bra 	$L__BB1_4;
	// begin inline asm
	trap;
	// end inline asm
$L__BB1_4:
	add.s64 	%rd4, %rd3, 4;
	barrier.sync 	0;
	mov.u32 	%r22, %tid.y;
	add.s32 	%r23, %r3, %r22;
	mov.u32 	%r24, %tid.z;
	or.b32  	%r5, %r23, %r24;
	setp.ne.s32 	%p6, %r5, 0;
	@%p6 bra 	$L__BB1_7;
	mov.u32 	%r27, %nctaid.x;
	mov.u32 	%r28, %nctaid.y;
	mul.lo.s32 	%r29, %r27, %r28;
	mov.u32 	%r30, %nctaid.z;
	mul.lo.s32 	%r31, %r29, %r30;
	mov.u32 	%r32, %ctaid.y;
	add.s32 	%r33, %r1, %r32;
	mov.u32 	%r34, %ctaid.z;
	neg.s32 	%r35, %r34;
	setp.eq.s32 	%p7, %r33, %r35;
	sub.s32 	%r36, -2147483647, %r31;
	selp.b32 	%r26, %r36, 1, %p7;
	// begin inline asm
	atom.add.release.gpu.u32 %r25,[%rd4],%r26;
	// end inline asm
$L__BB1_6:
	// begin inline asm
	ld.acquire.gpu.u32 %r37,[%rd4];
	// end inline asm
	xor.b32  	%r38, %r37, %r25;
	setp.gt.s32 	%p8, %r38, -1;
	@%p8 bra 	$L__BB1_6;
$L__BB1_7:
	barrier.sync 	0;
	mov.u32 	%r40, %nctaid.x;
	mul.lo.s32 	%r7, %r40, %r2;
	mov.u32 	%r41, %nctaid.y;
	mul.lo.s32 	%r42, %r40, %r41;
	mov.u32 	%r43, %nctaid.z;
	mul.lo.s32 	%r44, %r42, %r43;
	mov.u32 	%r45, %ctaid.y;
	add.s32 	%r46, %r1, %r45;
	mov.u32 	%r47, %ctaid.z;
	neg.s32 	%r48, %r47;
	setp.eq.s32 	%p9, %r46, %r48;
	sub.s32 	%r49, -2147483647, %r44;
	selp.b32 	%r8, %r49, 1, %p9;
	cvta.to.global.u64 	%rd5, %rd7;
	mov.b32 	%r56, 0;
$L__BB1_8:
	setp.ge.u32 	%p11, %r4, %r16;
	mov.pred 	%p19, 0;
	@%p11 bra 	$L__BB1_14;
	mov.b16 	%rs11, 0;
	mov.u32 	%r57, %r4;
$L__BB1_10:
	mul.wide.s32 	%rd18, %r57, 16;
	add.s64 	%rd19, %rd5, %rd18;
	ld.global.nc.u8 	%rs6, [%rd19+12];
	cvt.u16.u8 	%rs7, %rs6;
	cvt.rn.f32.u16 	%f5, %rs7;
	div.rn.f32 	%f6, %f5, 0f437F0000;
	fma.rn.f32 	%f3, %f6, 0f40000000, 0fBF800000;
	// begin inline asm
	{  cvt.rn.f16.f32 %rs4, %f3;}

	// end inline asm
	// begin inline asm
	{  cvt.f32.f16 %f4, %rs4;}

	// end inline asm
	ld.global.nc.u32 	%r11, [%rd19];
	mul.wide.u32 	%rd20, %r11, 4;
	add.s64 	%rd21, %rd2, %rd20;
	ld.global.f32 	%f7, [%rd21];
	add.f32 	%f1, %f4, %f7;
	ld.global.nc.u32 	%r12, [%rd19+4];
	mul.wide.u32 	%rd22, %r12, 4;
	add.s64 	%rd6, %rd2, %rd22;
	ld.global.f32 	%f8, [%rd6];
	setp.geu.f32 	%p12, %f1, %f8;
	@%p12 bra 	$L__BB1_12;
	mov.b32 	%r50, %f1;
	atom.global.min.s32 	%r51, [%rd6], %r50;
	add.s64 	%rd24, %rd1, %rd22;
	st.global.u32 	[%rd24], %r11;
	mov.b16 	%rs11, 1;
$L__BB1_12:
	add.s32 	%r57, %r57, %r7;
	setp.lt.u32 	%p13, %r57, %r16;
	@%p13 bra 	$L__BB1_10;
	and.b16  	%rs9, %rs11, 255;
	setp.ne.s16 	%p19, %rs9, 0;
$L__BB1_14:
	setp.ne.s64 	%p14, %rd3, 0;
	@%p14 bra 	$L__BB1_16;
	// begin inline asm
	trap;
	// end inline asm
$L__BB1_16:
	setp.ne.s32 	%p15, %r5, 0;
	barrier.sync 	0;
	@%p15 bra 	$L__BB1_19;
	// begin inline asm
	atom.add.release.gpu.u32 %r52,[%rd4],%r8;
	// end inline asm
$L__BB1_18:
	// begin inline asm
	ld.acquire.gpu.u32 %r54,[%rd4];
	// end inline asm
	xor.b32  	%r55, %r54, %r52;
	setp.gt.s32 	%p16, %r55, -1;
	@%p16 bra 	$L__BB1_18;
$L__BB1_19:
	barrier.sync 	0;
	add.s32 	%r15, %r56, 1;
	setp.lt.u32 	%p17, %r56, 99;
	and.pred  	%p18, %p19, %p17;
	mov.u32 	%r56, %r15;
	@%p18 bra 	$L__BB1_8;
	ret;

}
	// .globl	_Z30fp8_subgraph_extraction_kernelPK16FP8KnowledgeNodePK12FP8GraphEdgejjfPjS5_
.visible .entry _Z30fp8_subgraph_extraction_kernelPK16FP8KnowledgeNodePK12FP8GraphEdgejjfPjS5_(
	.param .u64 .ptr .align 1 _Z30fp8_subgraph_extraction_kernelPK16FP8KnowledgeNodePK12FP8GraphEdgejjfPjS5__param_0,
	.param .u64 .ptr .align 1 _Z30fp8_subgraph_extraction_kernelPK16FP8KnowledgeNodePK12FP8GraphEdgejjfPjS5__param_1,
	.param .u32 _Z30fp8_subgraph_extraction_kernelPK16FP8KnowledgeNodePK12FP8GraphEdgejjfPjS5__param_2,
	.param .u32 _Z30fp8_subgraph_extraction_kernelPK16FP8KnowledgeNodePK12FP8GraphEdgejjfPjS5__param_3,
	.param .f32 _Z30fp8_subgraph_extraction_kernelPK16FP8KnowledgeNodePK12FP8GraphEdgejjfPjS5__param_4,
	.param .u64 .ptr .align 1 _Z30fp8_subgraph_extraction_kernelPK16FP8KnowledgeNodePK12FP8GraphEdgejjfPjS5__param_5,
	.param .u64 .ptr .align 1 _Z30fp8_subgraph_extraction_kernelPK16FP8KnowledgeNodePK12FP8GraphEdgejjfPjS5__param_6
)
{
	.reg .pred 	%p<13>;
	.reg .b16 	%rs<65>;
	.reg .b32 	%r<42>;
	.reg .b32 	%f<77>;
	.reg .b64 	%rd<22>;
	// demoted variable
	.shared .align 4 .b8 _ZZ30fp8_subgraph_extraction_kernelPK16FP8KnowledgeNodePK12FP8GraphEdgejjfPjS5_E8frontier[4096];
	// demoted variable
	.shared .align 4 .b8 _ZZ30fp8_subgraph_extraction_kernelPK16FP8KnowledgeNodePK12FP8GraphEdgejjfPjS5_E13next_frontier[4096];
	// demoted variable
	.shared .align 4 .u32 _ZZ30fp8_subgraph_extraction_kernelPK16FP8KnowledgeNodePK12FP8GraphEdgejjfPjS5_E13frontier_size;
	// demoted variable
	.shared .align 4 .u32 _ZZ30fp8_subgraph_extraction_kernelPK16FP8KnowledgeNodePK12FP8GraphEdgejjfPjS5_E18next_frontier_size;
	ld.param.u64 	%rd12, [_Z30fp8_subgraph_extraction_kernelPK16FP8KnowledgeNodePK12FP8GraphEdgejjfPjS5__param_0];
	ld.param.u32 	%r17, [_Z30fp8_subgraph_extraction_kernelPK16FP8KnowledgeNodePK12FP8GraphEdgejjfPjS5__param_2];
	ld.param.u32 	%r18, [_Z30fp8_subgraph_extraction_kernelPK16FP8KnowledgeNodePK12FP8GraphEdgejjfPjS5__param_3];
	ld.param.f32 	%f3, [_Z30fp8_subgraph_extraction_kernelPK16FP8KnowledgeNodePK12FP8GraphEdgejjfPjS5__param_4];
	ld.param.u64 	%rd11, [_Z30fp8_subgraph_extraction_kernelPK16FP8KnowledgeNodePK12FP8GraphEdgejjfPjS5__param_5];
	ld.param.u64 	%rd13, [_Z30fp8_subgraph_extraction_kernelPK16FP8KnowledgeNodePK12FP8GraphEdgejjfPjS5__param_6];
	cvta.to.global.u64 	%rd1, %rd12;
	cvta.to.global.u64 	%rd2, %rd13;
	mov.u32 	%r1, %tid.x;
	setp.ne.s32 	%p1, %r1, 0;
	@%p1 bra 	$L__BB2_2;
	st.shared.u32 	[_ZZ30fp8_subgraph_extraction_kernelPK16FP8KnowledgeNodePK12FP8GraphEdgejjfPjS5_E8frontier], %r17;
	mov.b32 	%r19, 1;
	st.shared.u32 	[_ZZ30fp8_subgraph_extraction_kernelPK16FP8KnowledgeNodePK12FP8GraphEdgejjfPjS5_E13frontier_size], %r19;
	mov.b32 	%r20, 0;
	st.shared.u32 	[_ZZ30fp8_subgraph_extraction_kernelPK16FP8KnowledgeNodePK12FP8GraphEdgejjfPjS5_E18next_frontier_size], %r20;
	st.global.u32 	[%rd2], %r20;
$L__BB2_2:
	bar.sync 	0;
	setp.eq.s32 	%p2, %r18, 0;
	@%p2 bra 	$L__BB2_20;
	mov.u32 	%r2, %ntid.x;
	shl.b32 	%r22, %r1, 2;
	mov.u32 	%r23, _ZZ30fp8_subgraph_extraction_kernelPK16FP8KnowledgeNodePK12FP8GraphEdgejjfPjS5_E8frontier;
	add.s32 	%r3, %r23, %r22;
	mul.wide.u32 	%rd14, %r17, 788;
	add.s64 	%rd4, %rd1, 15;
	add.s64 	%rd3, %rd4, %rd14;
	cvta.to.global.u64 	%rd5, %rd11;
	mov.b32 	%r38, 0;
$L__BB2_4:
	ld.shared.u32 	%r5, [_ZZ30fp8_subgraph_extraction_kernelPK16FP8KnowledgeNodePK12FP8GraphEdgejjfPjS5_E13frontier_size];
	setp.ge.u32 	%p3, %r1, %r5;
	@%p3 bra 	$L__BB2_15;
	mov.u32 	%r39, %r1;
$L__BB2_6:
	shl.b32 	%r24, %r39, 2;
	add.s32 	%r26, %r23, %r24;
	ld.shared.u32 	%r7, [%r26];
	mul.wide.u32 	%rd15, %r7, 788;
	add.s64 	%rd16, %rd1, %rd15;
	atom.global.inc.u32 	%r27, [%rd2], 1000000;
	mul.wide.u32 	%rd17, %r27, 4;
	add.s64 	%rd18, %rd5, %rd17;
	st.global.u32 	[%rd18], %r7;
	ld.global.nc.u32 	%r8, [%rd16+780];
	setp.eq.s32 	%p4, %r8, 0;
	@%p4 bra 	$L__BB2_14;
	add.s64 	%rd6, %rd4, %rd15;
	mov.b32 	%r40, 0;
$L__BB2_8:
	mov.f32 	%f76, 0f00000000;
	mov.b32 	%r41, 0;
	mov.u64 	%rd20, %rd6;
	mov.u64 	%rd21, %rd3;
$L__BB2_9:
	ld.global.nc.u8 	%rs33, [%rd21+-7];
	cvt.u16.u8 	%rs34, %rs33;
	cvt.rn.f32.u16 	%f37, %rs34;
	div.rn.f32 	%f38, %f37, 0f437F0000;
	fma.rn.f32 	%f5, %f38, 0f40000000, 0fBF800000;
	// begin inline asm
	{  cvt.rn.f16.f32 %rs1, %f5;}

	// end inline asm
	// begin inline asm
	{  cvt.f32.f16 %f6, %rs1;}

	// end inline asm
	add.s32 	%r41, %r41, 8;
	ld.global.nc.u8 	%rs35, [%rd20+-7];
	cvt.u16.u8 	%rs36, %rs35;
	cvt.rn.f32.u16 	%f39, %rs36;
	div.rn.f32 	%f40, %f39, 0f437F0000;
	fma.rn.f32 	%f7, %f40, 0f40000000, 0fBF800000;
	// begin inline asm
	{  cvt.rn.f16.f32 %rs3, %f7;}

	// end inline asm
	// begin inline asm
	{  cvt.f32.f16 %f8, %rs3;}

	// end inline asm
	fma.rn.f32 	%f41, %f6, %f8, %f76;
	ld.global.nc.u8 	%rs37, [%rd21+-6];
	cvt.u16.u8 	%rs38, %rs37;
	cvt.rn.f32.u16 	%f42, %rs38;
	div.rn.f32 	%f43, %f42, 0f437F0000;
	fma.rn.f32 	%f9, %f43, 0f40000000, 0fBF800000;
	// begin inline asm
	{  cvt.rn.f16.f32 %rs5, %f9;}

	// end inline asm
	// begin inline asm
	{  cvt.f32.f16 %f10, %rs5;}

	// end inline asm
	ld.global.nc.u8 	%rs39, [%rd20+-6];
	cvt.u16.u8 	%rs40, %rs39;
	cvt.rn.f32.u16 	%f44, %rs40;
	div.rn.f32 	%f45, %f44, 0f437F0000;
	fma.rn.f32 	%f11, %f45, 0f40000000, 0fBF800000;
	// begin inline asm
	{  cvt.rn.f16.f32 %rs7, %f11;}

	// end inline asm
	// begin inline asm
	{  cvt.f32.f16 %f12, %rs7;}

	// end inline asm
	fma.rn.f32 	%f46, %f10, %f12, %f41;
	ld.global.nc.u8 	%rs41, [%rd21+-5];
	cvt.u16.u8 	%rs42, %rs41;
	cvt.rn.f32.u16 	%f47, %rs42;
	div.rn.f32 	%f48, %f47, 0f437F0000;
	fma.rn.f32 	%f13, %f48, 0f40000000, 0fBF800000;
	// begin inline asm
	{  cvt.rn.f16.f32 %rs9, %f13;}

	// end inline asm
	// begin inline asm
	{  cvt.f32.f16 %f14, %rs9;}

	// end inline asm
	ld.global.nc.u8 	%rs43, [%rd20+-5];
	cvt.u16.u8 	%rs44, %rs43;
	cvt.rn.f32.u16 	%f49, %rs44;
	div.rn.f32 	%f50, %f49, 0f437F0000;
	fma.rn.f32 	%f15, %f50, 0f40000000, 0fBF800000;
	// begin inline asm
	{  cvt.rn.f16.f32 %rs11, %f15;}

	// end inline asm
	// begin inline asm
	{  cvt.f32.f16 %f16, %rs11;}

	// end inline asm
	fma.rn.f32 	%f51, %f14, %f16, %f46;
	ld.global.nc.u8 	%rs45, [%rd21+-4];
	cvt.u16.u8 	%rs46, %rs45;
	cvt.rn.f32.u16 	%f52, %rs46;
	div.rn.f32 	%f53, %f52, 0f437F0000;
	fma.rn.f32 	%f17, %f53, 0f40000000, 0fBF800000;
	// begin inline asm
	{  cvt.rn.f16.f32 %rs13, %f17;}

	// end inline asm
	// begin inline asm
	{  cvt.f32.f16 %f18, %rs13;}

	// end inline asm
	ld.global.nc.u8 	%rs47, [%rd20+-4];
	cvt.u16.u8 	%rs48, %rs47;
	cvt.rn.f32.u16 	%f54, %rs48;
	div.rn.f32 	%f55, %f54, 0f437F0000;
	fma.rn.f32 	%f19, %f55, 0f40000000, 0fBF800000;
	// begin inline asm
	{  cvt.rn.f16.f32 %rs15, %f19;}

	// end inline asm
	// begin inline asm
	{  cvt.f32.f16 %f20, %rs15;}

	// end inline asm
	fma.rn.f32 	%f56, %f18, %f20, %f51;
	ld.global.nc.u8 	%rs49, [%rd21+-3];
	cvt.u16.u8 	%rs50, %rs49;
	cvt.rn.f32.u16 	%f57, %rs50;
	div.rn.f32 	%f58, %f57, 0f437F0000;
	fma.rn.f32 	%f21, %f58, 0f40000000, 0fBF800000;
	// begin inline asm
	{  cvt.rn.f16.f32 %rs17, %f21;}

	// end inline asm
	// begin inline asm
	{  cvt.f32.f16 %f22, %rs17;}

	// end inline asm
	ld.global.nc.u8 	%rs51, [%rd20+-3];
	cvt.u16.u8 	%rs52, %rs51;
	cvt.rn.f32.u16 	%f59, %rs52;
	div.rn.f32 	%f60, %f59, 0f437F0000;
	fma.rn.f32 	%f23, %f60, 0f40000000, 0fBF800000;
	// begin inline asm
	{  cvt.rn.f16.f32 %rs19, %f23;}

	// end inline asm
	// begin inline asm
	{  cvt.f32.f16 %f24, %rs19;}

	// end inline asm
	fma.rn.f32 	%f61, %f22, %f24, %f56;
	ld.global.nc.u8 	%rs53, [%rd21+-2];
	cvt.u16.u8 	%rs54, %rs53;
	cvt.rn.f32.u16 	%f62, %rs54;
	div.rn.f32 	%f63, %f62, 0f437F0000;
	fma.rn.f32 	%f25, %f63, 0f40000000, 0fBF800000;
	// begin inline asm
	{  cvt.rn.f16.f32 %rs21, %f25;}

	// end inline asm
	// begin inline asm
	{  cvt.f32.f16 %f26, %rs21;}

	// end inline asm
	ld.global.nc.u8 	%rs55, [%rd20+-2];
	cvt.u16.u8 	%rs56, %rs55;
	cvt.rn.f32.u16 	%f64, %rs56;
	div.rn.f32 	%f65, %f64, 0f437F0000;
	fma.rn.f32 	%f27, %f65, 0f40000000, 0fBF800000;
	// begin inline asm
	{  cvt.rn.f16.f32 %rs23, %f27;}

	// end inline asm
	// begin inline asm
	{  cvt.f32.f16 %f28, %rs23;}

	// end inline asm
	fma.rn.f32 	%f66, %f26, %f28, %f61;
	ld.global.nc.u8 	%rs57, [%rd21+-1];
	cvt.u16.u8 	%rs58, %rs57;
	cvt.rn.f32.u16 	%f67, %rs58;
	div.rn.f32 	%f68, %f67, 0f437F0000;
	fma.rn.f32 	%f29, %f68, 0f40000000, 0fBF800000;
	// begin inline asm
	{  cvt.rn.f16.f32 %rs25, %f29;}

	// end inline asm
	// begin inline asm
	{  cvt.f32.f16 %f30, %rs25;}

	// end inline asm
	ld.global.nc.u8 	%rs59, [%rd20+-1];
	cvt.u16.u8 	%rs60, %rs59;
	cvt.rn.f32.u16 	%f69, %rs60;
	div.rn.f32 	%f70, %f69, 0f437F0000;
	fma.rn.f32 	%f31, %f70, 0f40000000, 0fBF800000;
	// begin inline asm
	{  cvt.rn.f16.f32 %rs27, %f31;}

	// end inline asm
	// begin inline asm
	{  cvt.f32.f16 %f32, %rs27;}

	// end inline asm
	fma.rn.f32 	%f71, %f30, %f32, %f66;
	ld.global.nc.u8 	%rs61, [%rd21];
	cvt.u16.u8 	%rs62, %rs61;
	cvt.rn.f32.u16 	%f72, %rs62;
	div.rn.f32 	%f73, %f72, 0f437F0000;
	fma.rn.f32 	%f33, %f73, 0f40000000, 0fBF800000;
	// begin inline asm
	{  cvt.rn.f16.f32 %rs29, %f33;}

	// end inline asm
	// begin inline asm
	{  cvt.f32.f16 %f34, %rs29;}

	// end inline asm
	ld.global.nc.u8 	%rs63, [%rd20];
	cvt.u16.u8 	%rs64, %rs63;
	cvt.rn.f32.u16 	%f74, %rs64;
	div.rn.f32 	%f75, %f74, 0f437F0000;
	fma.rn.f32 	%f35, %f75, 0f40000000, 0fBF800000;
	// begin inline asm
	{  cvt.rn.f16.f32 %rs31, %f35;}

	// end inline asm
	// begin inline asm
	{  cvt.f32.f16 %f36, %rs31;}

	// end inline asm
	fma.rn.f32 	%f76, %f34, %f36, %f71;
	add.s64 	%rd21, %rd21, 8;
	add.s64 	%rd20, %rd20, 8;
	setp.ne.s32 	%p5, %r41, 32;
	@%p5 bra 	$L__BB2_9;
	setp.ltu.f32 	%p6, %f76, %f3;
	@%p6 bra 	$L__BB2_13;
	atom.shared.inc.u32 	%r12, [_ZZ30fp8_subgraph_extraction_kernelPK16FP8KnowledgeNodePK12FP8GraphEdgejjfPjS5_E18next_frontier_size], 1024;
	setp.gt.u32 	%p7, %r12, 1023;
	@%p7 bra 	$L__BB2_13;
	shl.b32 	%r30, %r12, 2;
	mov.u32 	%r31, _ZZ30fp8_subgraph_extraction_kernelPK16FP8KnowledgeNodePK12FP8GraphEdgejjfPjS5_E13next_frontier;
	add.s32 	%r32, %r31, %r30;
	st.shared.u32 	[%r32], %r40;
$L__BB2_13:
	add.s32 	%r40, %r40, 1;
	setp.lt.u32 	%p8, %r40, %r8;
	@%p8 bra 	$L__BB2_8;
$L__BB2_14:
	add.s32 	%r39, %r39, %r2;
	setp.lt.u32 	%p9, %r39, %r5;
	@%p9 bra 	$L__BB2_6;
$L__BB2_15:
	bar.sync 	0;
	ld.shared.u32 	%r15, [_ZZ30fp8_subgraph_extraction_kernelPK16FP8KnowledgeNodePK12FP8GraphEdgejjfPjS5_E18next_frontier_size];
	setp.ge.u32 	%p10, %r1, %r15;
	@%p10 bra 	$L__BB2_17;
	mov.u32 	%r34, _ZZ30fp8_subgraph_extraction_kernelPK16FP8KnowledgeNodePK12FP8GraphEdgejjfPjS5_E13next_frontier;
	add.s32 	%r35, %r34, %r22;
	ld.shared.u32 	%r36, [%r35];
	st.shared.u32 	[%r3], %r36;
$L__BB2_17:
	setp.ne.s32 	%p11, %r1, 0;
	@%p11 bra 	$L__BB2_19;
	st.shared.u32 	[_ZZ30fp8_subgraph_extraction_kernelPK16FP8KnowledgeNodePK12FP8GraphEdgejjfPjS5_E13frontier_size], %r15;
	mov.b32 	%r37, 0;
	st.shared.u32 	[_ZZ30fp8_subgraph_extraction_kernelPK16FP8KnowledgeNodePK12FP8GraphEdgejjfPjS5_E18next_frontier_size], %r37;
$L__BB2_19:
	bar.sync 	0;
	add.s32 	%r38, %r38, 1;
	setp.ne.s32 	%p12, %r38, %r18;
	@%p12 bra 	$L__BB2_4;
$L__BB2_20:
	ret;

}
	// .globl	_Z27fp8_embedding_update_kernelPhPK12FP8GraphEdgejjjf
.visible .entry _Z27fp8_embedding_update_kernelPhPK12FP8GraphEdgejjjf(
	.param .u64 .ptr .align 1 _Z27fp8_embedding_update_kernelPhPK12FP8GraphEdgejjjf_param_0,
	.param .u64 .ptr .align 1 _Z27fp8_embedding_update_kernelPhPK12FP8GraphEdgejjjf_param_1,
	.param .u32 _Z27fp8_embedding_update_kernelPhPK12FP8GraphEdgejjjf_param_2,
	.param .u32 _Z27fp8_embedding_update_kernelPhPK12FP8GraphEdgejjjf_param_3,
	.param .u32 _Z27fp8_embedding_update_kernelPhPK12FP8GraphEdgejjjf_param_4,
	.param .f32 _Z27fp8_embedding_update_kernelPhPK12FP8GraphEdgejjjf_param_5
)
{
	.reg .pred 	%p<17>;
	.reg .b16 	%rs<55>;
	.reg .b32 	%r<82>;
	.reg .b32 	%f<110>;
	.reg .b64 	%rd<29>;

	ld.param.u64 	%rd8, [_Z27fp8_embedding_update_kernelPhPK12FP8GraphEdgejjjf_param_0];
	ld.param.u64 	%rd9, [_Z27fp8_embedding_update_kernelPhPK12FP8GraphEdgejjjf_param_1];
	ld.param.u32 	%r32, [_Z27fp8_embedding_update_kernelPhPK12FP8GraphEdgejjjf_param_2];
	ld.param.u32 	%r30, [_Z27fp8_embedding_update_kernelPhPK12FP8GraphEdgejjjf_param_3];
	ld.param.u32 	%r31, [_Z27fp8_embedding_update_kernelPhPK12FP8GraphEdgejjjf_param_4];
	ld.param.f32 	%f20, [_Z27fp8_embedding_update_kernelPhPK12FP8GraphEdgejjjf_param_5];
	cvta.to.global.u64 	%rd1, %rd9;
	cvta.to.global.u64 	%rd2, %rd8;
	mov.u32 	%r33, %ctaid.x;
	mov.u32 	%r34, %ntid.x;
	mov.u32 	%r35, %tid.x;
	mad.lo.s32 	%r36, %r33, %r34, %r35;
	div.u32 	%r1, %r36, %r31;
	mul.lo.s32 	%r37, %r1, %r31;
	sub.s32 	%r2, %r36, %r37;
	setp.ge.u32 	%p1, %r1, %r32;
	@%p1 bra 	$L__BB3_25;
	setp.eq.s32 	%p2, %r30, 0;
	mov.b32 	%r69, 0;
	mov.f32 	%f99, 0f00000000;
	@%p2 bra 	$L__BB3_23;
	and.b32  	%r3, %r30, 3;
	setp.lt.u32 	%p3, %r30, 4;
	mov.f32 	%f99, 0f00000000;
	mov.b32 	%r79, 0;
	mov.u32 	%r69, %r79;
	@%p3 bra 	$L__BB3_13;
	and.b32  	%r79, %r30, -4;
	neg.s32 	%r67, %r79;
	add.s64 	%rd28, %rd1, 32;
	mov.f32 	%f99, 0f00000000;
	mov.b32 	%r69, 0;
$L__BB3_4:
	.pragma "nounroll";
	ld.global.nc.u32 	%r42, [%rd28+-28];
	setp.ne.s32 	%p4, %r42, %r1;
	@%p4 bra 	$L__BB3_6;
	ld.global.nc.u32 	%r43, [%rd28+-32];
	mad.lo.s32 	%r44, %r43, %r31, %r2;
	cvt.u64.u32 	%rd10, %r44;
	add.s64 	%rd11, %rd2, %rd10;
	ld.global.u8 	%rs5, [%rd11];
	cvt.rn.f32.u16 	%f29, %rs5;
	div.rn.f32 	%f30, %f29, 0f437F0000;
	fma.rn.f32 	%f25, %f30, 0f40000000, 0fBF800000;
	// begin inline asm
	{  cvt.rn.f16.f32 %rs1, %f25;}

	// end inline asm
	// begin inline asm
	{  cvt.f32.f16 %f26, %rs1;}

	// end inline asm
	ld.global.nc.u8 	%rs6, [%rd28+-20];
	cvt.u16.u8 	%rs7, %rs6;
	cvt.rn.f32.u16 	%f31, %rs7;
	div.rn.f32 	%f32, %f31, 0f437F0000;
	fma.rn.f32 	%f27, %f32, 0f40000000, 0fBF800000;
	// begin inline asm
	{  cvt.rn.f16.f32 %rs3, %f27;}

	// end inline asm
	// begin inline asm
	{  cvt.f32.f16 %f28, %rs3;}

	// end inline asm
	fma.rn.f32 	%f99, %f26, %f28, %f99;
	add.s32 	%r69, %r69, 1;
$L__BB3_6:
	ld.global.nc.u32 	%r45, [%rd28+-12];
	setp.ne.s32 	%p5, %r45, %r1;
	@%p5 bra 	$L__BB3_8;
	ld.global.nc.u32 	%r46, [%rd28+-16];
	mad.lo.s32 	%r47, %r46, %r31, %r2;
	cvt.u64.u32 	%rd12, %r47;
	add.s64 	%rd13, %rd2, %rd12;
	ld.global.u8 	%rs12, [%rd13];
	cvt.rn.f32.u16 	%f37, %rs12;
	div.rn.f32 	%f38, %f37, 0f437F0000;
	fma.rn.f32 	%f33, %f38, 0f40000000, 0fBF800000;
	// begin inline asm
	{  cvt.rn.f16.f32 %rs8, %f33;}

	// end inline asm
	// begin inline asm
	{  cvt.f32.f16 %f34, %rs8;}

	// end inline asm
	ld.global.nc.u8 	%rs13, [%rd28+-4];
	cvt.u16.u8 	%rs14, %rs13;
	cvt.rn.f32.u16 	%f39, %rs14;
	div.rn.f32 	%f40, %f39, 0f437F0000;
	fma.rn.f32 	%f35, %f40, 0f40000000, 0fBF800000;
	// begin inline asm
	{  cvt.rn.f16.f32 %rs10, %f35;}

	// end inline asm
	// begin inline asm
	{  cvt.f32.f16 %f36, %rs10;}

	// end inline asm
	fma.rn.f32 	%f99, %f34, %f36, %f99;
	add.s32 	%r69, %r69, 1;
$L__BB3_8:
	ld.global.nc.u32 	%r48, [%rd28+4];
	setp.ne.s32 	%p6, %r48, %r1;
	@%p6 bra 	$L__BB3_10;
	ld.global.nc.u32 	%r49, [%rd28];
	mad.lo.s32 	%r50, %r49, %r31, %r2;
	cvt.u64.u32 	%rd14, %r50;
	add.s64 	%rd15, %rd2, %rd14;
	ld.global.u8 	%rs19, [%rd15];
	cvt.rn.f32.u16 	%f45, %rs19;
	div.rn.f32 	%f46, %f45, 0f437F0000;
	fma.rn.f32 	%f41, %f46, 0f40000000, 0fBF800000;
	// begin inline asm
	{  cvt.rn.f16.f32 %rs15, %f41;}

	// end inline asm
	// begin inline asm
	{  cvt.f32.f16 %f42, %rs15;}

	// end inline asm
	ld.global.nc.u8 	%rs20, [%rd28+12];
	cvt.u16.u8 	%rs21, %rs20;
	cvt.rn.f32.u16 	%f47, %rs21;
	div.rn.f32 	%f48, %f47, 0f437F0000;
	fma.rn.f32 	%f43, %f48, 0f40000000, 0fBF800000;
	// begin inline asm
	{  cvt.rn.f16.f32 %rs17, %f43;}

	// end inline asm
	// begin inline asm
	{  cvt.f32.f16 %f44, %rs17;}

	// end inline asm
	fma.rn.f32 	%f99, %f42, %f44, %f99;
	add.s32 	%r69, %r69, 1;
$L__BB3_10:
	ld.global.nc.u32 	%r51, [%rd28+20];
	setp.ne.s32 	%p7, %r51, %r1;
	@%p7 bra 	$L__BB3_12;
	ld.global.nc.u32 	%r52, [%rd28+16];
	mad.lo.s32 	%r53, %r52, %r31, %r2;
	cvt.u64.u32 	%rd16, %r53;
	add.s64 	%rd17, %rd2, %rd16;
	ld.global.u8 	%rs26, [%rd17];
	cvt.rn.f32.u16 	%f53, %rs26;
	div.rn.f32 	%f54, %f53, 0f437F0000;
	fma.rn.f32 	%f49, %f54, 0f40000000, 0fBF800000;
	// begin inline asm
	{  cvt.rn.f16.f32 %rs22, %f49;}

	// end inline asm
	// begin inline asm
	{  cvt.f32.f16 %f50, %rs22;}

	// end inline asm
	ld.global.nc.u8 	%rs27, [%rd28+28];
	cvt.u16.u8 	%rs28, %rs27;
	cvt.rn.f32.u16 	%f55, %rs28;
	div.rn.f32 	%f56, %f55, 0f437F0000;
	fma.rn.f32 	%f51, %f56, 0f40000000, 0fBF800000;
	// begin inline asm
	{  cvt.rn.f16.f32 %rs24, %f51;}

	// end inline asm
	// begin inline asm
	{  cvt.f32.f16 %f52, %rs24;}

	// end inline asm
	fma.rn.f32 	%f99, %f50, %f52, %f99;
	add.s32 	%r69, %r69, 1;
$L__BB3_12:
	add.s32 	%r67, %r67, 4;
	add.s64 	%rd28, %rd28, 64;
	setp.ne.s32 	%p8, %r67, 0;
	@%p8 bra 	$L__BB3_4;
$L__BB3_13:
	setp.eq.s32 	%p9, %r3, 0;
	@%p9 bra 	$L__BB3_23;
	setp.eq.s32 	%p10, %r3, 1;
	@%p10 bra 	$L__BB3_20;
	mul.wide.u32 	%rd18, %r79, 16;
	add.s64 	%rd6, %rd1, %rd18;
	ld.global.nc.u32 	%r55, [%rd6+4];
	setp.ne.s32 	%p11, %r55, %r1;
	@%p11 bra 	$L__BB3_17;
	ld.global.nc.u32 	%r56, [%rd6];
	mad.lo.s32 	%r57, %r56, %r31, %r2;
	cvt.u64.u32 	%rd19, %r57;
	add.s64 	%rd20, %rd2, %rd19;
	ld.global.u8 	%rs33, [%rd20];
	cvt.rn.f32.u16 	%f62, %rs33;
	div.rn.f32 	%f63, %f62, 0f437F0000;
	fma.rn.f32 	%f58, %f63, 0f40000000, 0fBF800000;
	// begin inline asm
	{  cvt.rn.f16.f32 %rs29, %f58;}

	// end inline asm
	// begin inline asm
	{  cvt.f32.f16 %f59, %rs29;}

	// end inline asm
	ld.global.nc.u8 	%rs34, [%rd6+12];
	cvt.u16.u8 	%rs35, %rs34;
	cvt.rn.f32.u16 	%f64, %rs35;
	div.rn.f32 	%f65, %f64, 0f437F0000;
	fma.rn.f32 	%f60, %f65, 0f40000000, 0fBF800000;
	// begin inline asm
	{  cvt.rn.f16.f32 %rs31, %f60;}

	// end inline asm
	// begin inline asm
	{  cvt.f32.f16 %f61, %rs31;}

	// end inline asm
	fma.rn.f32 	%f99, %f59, %f61, %f99;
	add.s32 	%r69, %r69, 1;
$L__BB3_17:
	ld.global.nc.u32 	%r58, [%rd6+20];
	setp.ne.s32 	%p12, %r58, %r1;
	@%p12 bra 	$L__BB3_19;
	ld.global.nc.u32 	%r59, [%rd6+16];
	mad.lo.s32 	%r60, %r59, %r31, %r2;
	cvt.u64.u32 	%rd21, %r60;
	add.s64 	%rd22, %rd2, %rd21;
	ld.global.u8 	%rs40, [%rd22];
	cvt.rn.f32.u16 	%f70, %rs40;
	div.rn.f32 	%f71, %f70, 0f437F0000;
	fma.rn.f32 	%f66, %f71, 0f40000000, 0fBF800000;
	// begin inline asm
	{  cvt.rn.f16.f32 %rs36, %f66;}

	// end inline asm
	// begin inline asm
	{  cvt.f32.f16 %f67, %rs36;}

	// end inline asm
	ld.global.nc.u8 	%rs41, [%rd6+28];
	cvt.u16.u8 	%rs42, %rs41;
	cvt.rn.f32.u16 	%f72, %rs42;
	div.rn.f32 	%f73, %f72, 0f437F0000;
	fma.rn.f32 	%f68, %f73, 0f40000000, 0fBF800000;
	// begin inline asm
	{  cvt.rn.f16.f32 %rs38, %f68;}

	// end inline asm
	// begin inline asm
	{  cvt.f32.f16 %f69, %rs38;}

	// end inline asm
	fma.rn.f32 	%f99, %f67, %f69, %f99;
	add.s32 	%r69, %r69, 1;
$L__BB3_19:
	add.s32 	%r79, %r79, 2;
$L__BB3_20:
	and.b32  	%r61, %r30, 1;
	setp.eq.b32 	%p13, %r61, 1;
	not.pred 	%p14, %p13;
	@%p14 bra 	$L__BB3_23;
	mul.wide.u32 	%rd23, %r79, 16;
	add.s64 	%rd7, %rd1, %rd23;
	ld.global.nc.u32 	%r62, [%rd7+4];
	setp.ne.s32 	%p15, %r62, %r1;
	@%p15 bra 	$L__BB3_23;
	ld.global.nc.u32 	%r63, [%rd7];
	mad.lo.s32 	%r64, %r63, %r31, %r2;
	cvt.u64.u32 	%rd24, %r64;
	add.s64 	%rd25, %rd2, %rd24;
	ld.global.u8 	%rs47, [%rd25];
	cvt.rn.f32.u16 	%f78, %rs47;
	div.rn.f32 	%f79, %f78, 0f437F0000;
	fma.rn.f32 	%f74, %f79, 0f40000000, 0fBF800000;
	// begin inline asm
	{  cvt.rn.f16.f32 %rs43, %f74;}

	// end inline asm
	// begin inline asm
	{  cvt.f32.f16 %f75, %rs43;}

	// end inline asm
	ld.global.nc.u8 	%rs48, [%rd7+12];
	cvt.u16.u8 	%rs49, %rs48;
	cvt.rn.f32.u16 	%f80, %rs49;
	div.rn.f32 	%f81, %f80, 0f437F0000;
	fma.rn.f32 	%f76, %f81, 0f40000000, 0fBF800000;
	// begin inline asm
	{  cvt.rn.f16.f32 %rs45, %f76;}

	// end inline asm
	// begin inline asm
	{  cvt.f32.f16 %f77, %rs45;}

	// end inline asm
	fma.rn.f32 	%f99, %f75, %f77, %f99;
	add.s32 	%r69, %r69, 1;
$L__BB3_23:
	setp.lt.s32 	%p16, %r69, 1;
	@%p16 bra 	$L__BB3_25;
	cvt.rn.f32.u32 	%f86, %r69;
	div.rn.f32 	%f87, %f99, %f86;
	mad.lo.s32 	%r65, %r1, %r31, %r2;
	cvt.u64.u32 	%rd26, %r65;
	add.s64 	%rd27, %rd2, %rd26;
	ld.global.u8 	%rs54, [%rd27];
	cvt.rn.f32.u16 	%f88, %rs54;
	div.rn.f32 	%f89, %f88, 0f437F0000;
	fma.rn.f32 	%f82, %f89, 0f40000000, 0fBF800000;
	// begin inline asm
	{  cvt.rn.f16.f32 %rs50, %f82;}

	// end inline asm
	// begin inline asm
	{  cvt.f32.f16 %f83, %rs50;}

	// end inline asm
	mov.f32 	%f90, 0f3F800000;
	sub.f32 	%f91, %f90, %f20;
	mul.f32 	%f92, %f91, %f83;
	fma.rn.f32 	%f84, %f20, %f87, %f92;
	// begin inline asm
	{  cvt.rn.f16.f32 %rs52, %f84;}

	// end inline asm
	// begin inline asm
	{  cvt.f32.f16 %f85, %rs52;}

	// end inline asm
	min.f32 	%f93, %f85, 0f3F800000;
	max.f32 	%f94, %f93, 0fBF800000;
	add.f32 	%f95, %f94, 0f3F800000;
	mul.f32 	%f96, %f95, 0f3F000000;
	mul.f32 	%f97, %f96, 0f437F0000;
	cvt.rzi.u32.f32 	%r66, %f97;
	st.global.u8 	[%rd27], %r66;
$L__BB3_25:
	ret;

}
	// .globl	_ZN3cub18CUB_300001_SM_10006detail11EmptyKernelIvEEvv
.visible .entry _ZN3cub18CUB_300001_SM_10006detail11EmptyKernelIvEEvv()
{


	ret;

}


// ===== COMPILED SASS (sm_100) =====

	.target	sm_100

	.elftype	@"ET_EXEC"


//--------------------- .note.nv.tkinfo           --------------------------
	.section	.note.nv.tkinfo,"",@"SHT_NOTE"
	.sectionflags	@"SHF_NOTE_NV_TKINFO"
	.tkinfo
        /*0018*/ 	.word	0x00000002
        /*0030*/ 	.string	""
        /*0030*/ 	.string	"ptxas"
        /*0030*/ 	.string	"Cuda compilation tools, release 13.0, V13.0.88"
        /*0030*/ 	.string	"Build cuda_13.0.r13.0/compiler.36424714_0"
        /*0030*/ 	.string	"-arch sm_100 -m 64 "



//--------------------- .note.nv.cuinfo           --------------------------
	.section	.note.nv.cuinfo,"",@"SHT_NOTE"
	.sectionflags	@"SHF_NOTE_NV_CUINFO"
        /*0018*/ 	.short	0x0002
        /*001a*/ 	.short	0x0064
        /*001c*/ 	.short	0x0082
	.zero		2


//--------------------- .nv.info                  --------------------------
	.section	.nv.info,"",@"SHT_CUDA_INFO"
	.align	4


	//----- nvinfo : EIATTR_REGCOUNT
	.align		4
        /*0000*/ 	.byte	0x04, 0x2f
        /*0002*/ 	.short	(.L_41 - .L_40)
	.align		4
.L_40:
        /*0004*/ 	.word	index@(_Z33tensor_core_similarity_search_fp8PKhS0_Pfjj)
        /*0008*/ 	.word	0x00000006


	//----- nvinfo : EIATTR_FRAME_SIZE
	.align		4
.L_41:
        /*000c*/ 	.byte	0x04, 0x11
        /*000e*/ 	.short	(.L_43 - .L_42)
	.align		4
.L_42:
        /*0010*/ 	.word	index@(_Z33tensor_core_similarity_search_fp8PKhS0_Pfjj)
        /*0014*/ 	.word	0x00000000


	//----- nvinfo : EIATTR_REGCOUNT
	.align		4
.L_43:
        /*0018*/ 	.byte	0x04, 0x2f
        /*001a*/ 	.short	(.L_45 - .L_44)
	.align		4
.L_44:
        /*001c*/ 	.word	index@(_Z26fp8_graph_traversal_kernelPK16FP8KnowledgeNodePK12FP8GraphEdgejjjjPfPj)
        /*0020*/ 	.word	0x0000001e


	//----- nvinfo : EIATTR_FRAME_SIZE
	.align		4
.L_45:
        /*0024*/ 	.byte	0x04, 0x11
        /*0026*/ 	.short	(.L_47 - .L_46)
	.align		4
.L_46:
        /*0028*/ 	.word	index@($__internal_2_$__cuda_sm3x_div_rn_noftz_f32_slowpath)
        /*002c*/ 	.word	0x00000000


	//----- nvinfo : EIATTR_FRAME_SIZE
	.align		4
.L_47:
        /*0030*/ 	.byte	0x04, 0x11
        /*0032*/ 	.short	(.L_49 - .L_48)
	.align		4
.L_48:
        /*0034*/ 	.word	index@(_Z26fp8_graph_traversal_kernelPK16FP8KnowledgeNodePK12FP8GraphEdgejjjjPfPj)
        /*0038*/ 	.word	0x00000000


	//----- nvinfo : EIATTR_REGCOUNT
	.align		4
.L_49:
        /*003c*/ 	.byte	0x04, 0x2f
        /*003e*/ 	.short	(.L_51 - .L_50)
	.align		4
.L_50:
        /*0040*/ 	.word	index@(_Z30fp8_subgraph_extraction_kernelPK16FP8KnowledgeNodePK12FP8GraphEdgejjfPjS5_)
        /*0044*/ 	.word	0x00000020


	//----- nvinfo : EIATTR_FRAME_SIZE
	.align		4
.L_51:
        /*0048*/ 	.byte	0x04, 0x11
        /*004a*/ 	.short	(.L_53 - .L_52)
	.align		4
.L_52:
        /*004c*/ 	.word	index@($__internal_1_$__cuda_sm3x_div_rn_noftz_f32_slowpath)
        /*0050*/ 	.word	0x00000000


	//----- nvinfo : EIATTR_FRAME_SIZE
	.align		4
.L_53:
        /*0054*/ 	.byte	0x04, 0x11
        /*0056*/ 	.short	(.L_55 - .L_54)
	.align		4
.L_54:
        /*0058*/ 	.word	index@(_Z30fp8_subgraph_extraction_kernelPK16FP8KnowledgeNodePK12FP8GraphEdgejjfPjS5_)
        /*005c*/ 	.word	0x00000000


	//----- nvinfo : EIATTR_REGCOUNT
	.align		4
.L_55:
        /*0060*/ 	.byte	0x04, 0x2f
        /*0062*/ 	.short	(.L_57 - .L_56)
	.align		4
.L_56:
        /*0064*/ 	.word	index@(_Z27fp8_embedding_update_kernelPhPK12FP8GraphEdgejjjf)
        /*0068*/ 	.word	0x00000015


	//----- nvinfo : EIATTR_FRAME_SIZE
	.align		4
.L_57:
        /*006c*/ 	.byte	0x04, 0x11
        /*006e*/ 	.short	(.L_59 - .L_58)
	.align		4
.L_58:
        /*0070*/ 	.word	index@($__internal_0_$__cuda_sm3x_div_rn_noftz_f32_slowpath)
        /*0074*/ 	.word	0x00000000


	//----- nvinfo : EIATTR_FRAME_SIZE
	.align		4
.L_59:
        /*0078*/ 	.byte	0x04, 0x11
        /*007a*/ 	.short	(.L_61 - .L_60)
	.align		4
.L_60:
        /*007c*/ 	.word	index@(_Z27fp8_embedding_update_kernelPhPK12FP8GraphEdgejjjf)
        /*0080*/ 	.word	0x00000000


	//----- nvinfo : EIATTR_REGCOUNT
	.align		4
.L_61:
        /*0084*/ 	.byte	0x04, 0x2f
        /*0086*/ 	.short	(.L_63 - .L_62)
	.align		4
.L_62:
        /*0088*/ 	.word	index@(_ZN3cub18CUB_300001_SM_10006detail11EmptyKernelIvEEvv)
        /*008c*/ 	.word	0x00000004


	//----- nvinfo : EIATTR_FRAME_SIZE
	.align		4
.L_63:
        /*0090*/ 	.byte	0x04, 0x11
        /*0092*/ 	.short	(.L_65 - .L_64)
	.align		4
.L_64:
        /*0094*/ 	.word	index@(_ZN3cub18CUB_300001_SM_10006detail11EmptyKernelIvEEvv)
        /*0098*/ 	.word	0x00000000


	//----- nvinfo : EIATTR_MIN_STACK_SIZE
	.align		4
.L_65:
        /*009c*/ 	.byte	0x04, 0x12
        /*009e*/ 	.short	(.L_67 - .L_66)
	.align		4
.L_66:
        /*00a0*/ 	.word	index@(_ZN3cub18CUB_300001_SM_10006detail11EmptyKernelIvEEvv)
        /*00a4*/ 	.word	0x00000000


	//----- nvinfo : EIATTR_MIN_STACK_SIZE
	.align		4
.L_67:
        /*00a8*/ 	.byte	0x04, 0x12
        /*00aa*/ 	.short	(.L_69 - .L_68)
	.align		4
.L_68:
        /*00ac*/ 	.word	index@(_Z27fp8_embedding_update_kernelPhPK12FP8GraphEdgejjjf)
        /*00b0*/ 	.word	0x00000000


	//----- nvinfo : EIATTR_MIN_STACK_SIZE
	.align		4
.L_69:
        /*00b4*/ 	.byte	0x04, 0x12
        /*00b6*/ 	.short	(.L_71 - .L_70)
	.align		4
.L_70:
        /*00b8*/ 	.word	index@(_Z30fp8_subgraph_extraction_kernelPK16FP8KnowledgeNodePK12FP8GraphEdgejjfPjS5_)
        /*00bc*/ 	.word	0x00000000


	//----- nvinfo : EIATTR_MIN_STACK_SIZE
	.align		4
.L_71:
        /*00c0*/ 	.byte	0x04, 0x12
        /*00c2*/ 	.short	(.L_73 - .L_72)
	.align		4
.L_72:
        /*00c4*/ 	.word	index@(_Z26fp8_graph_traversal_kernelPK16FP8KnowledgeNodePK12FP8GraphEdgejjjjPfPj)
        /*00c8*/ 	.word	0x00000000


	//----- nvinfo : EIATTR_MIN_STACK_SIZE
	.align		4
.L_73:
        /*00cc*/ 	.byte	0x04, 0x12
        /*00ce*/ 	.short	(.L_75 - .L_74)
	.align		4
.L_74:
        /*00d0*/ 	.word	index@(_Z33tensor_core_similarity_search_fp8PKhS0_Pfjj)
        /*00d4*/ 	.word	0x00000000
.L_75:


//--------------------- .nv.compat                --------------------------
	.section	.nv.compat,"",@"SHT_CUDA_COMPAT_INFO"
	.align	4
        /*0000*/ 	.byte	0x02, 0x09, 0x00, 0x00, 0x02, 0x02, 0x01, 0x00, 0x02, 0x05, 0x05, 0x00, 0x03, 0x07, 0x01, 0x01
        /*0010*/ 	.byte	0x02, 0x03, 0x00, 0x00, 0x02, 0x06, 0x01, 0x00, 0x04, 0x0b, 0x08, 0x00, 0x01, 0x00, 0x00, 0x00
        /*0020*/ 	.byte	0x00, 0x00, 0x00, 0x00


//--------------------- .nv.info._ZN3cub18CUB_300001_SM_10006detail11EmptyKernelIvEEvv --------------------------
	.section	.nv.info._ZN3cub18CUB_300001_SM_10006detail11EmptyKernelIvEEvv,"",@"SHT_CUDA_INFO"
	.sectionflags	@""
	.align	4


	//----- nvinfo : EIATTR_CUDA_API_VERSION
	.align		4
        /*0000*/ 	.byte	0x04, 0x37
        /*0002*/ 	.short	(.L_77 - .L_76)
.L_76:
        /*0004*/ 	.word	0x00000082


	//----- nvinfo : EIATTR_SPARSE_MMA_MASK
	.align		4
.L_77:
        /*0008*/ 	.byte	0x03, 0x50
        /*000a*/ 	.short	0x0000


	//----- nvinfo : EIATTR_MAXREG_COUNT
	.align		4
        /*000c*/ 	.byte	0x03, 0x1b
        /*000e*/ 	.short	0x00ff


	//----- nvinfo : EIATTR_MERCURY_ISA_VERSION
	.align		4
        /*0010*/ 	.byte	0x03, 0x5f
        /*0012*/ 	.short	0x0101


	//----- nvinfo : EIATTR_VRC_CTA_INIT_COUNT
	.align		4
        /*0014*/ 	.byte	0x02, 0x4a
	.zero		1
	.zero		1


	//----- nvinfo : EIATTR_EXIT_INSTR_OFFSETS
	.align		4
        /*0018*/ 	.byte	0x04, 0x1c
        /*001a*/ 	.short	(.L_79 - .L_78)


	//   ....[0]....
.L_78:
        /*001c*/ 	.word	0x00000010


	//----- nvinfo : EIATTR_SW_WAR
	.align		4
.L_79:
        /*0020*/ 	.byte	0x04, 0x36
        /*0022*/ 	.short	(.L_81 - .L_80)
.L_80:
        /*0024*/ 	.word	0x00000008
.L_81:


//--------------------- .nv.info._Z27fp8_embedding_update_kernelPhPK12FP8GraphEdgejjjf --------------------------
	.section	.nv.info._Z27fp8_embedding_update_kernelPhPK12FP8GraphEdgejjjf,"",@"SHT_CUDA_INFO"
	.sectionflags	@""
	.align	4


	//----- nvinfo : EIATTR_CUDA_API_VERSION
	.align		4
        /*0000*/ 	.byte	0x04, 0x37
        /*0002*/ 	.short	(.L_83 - .L_82)
.L_82:
        /*0004*/ 	.word	0x00000082


	//----- nvinfo : EIATTR_KPARAM_INFO
	.align		4
.L_83:
        /*0008*/ 	.byte	0x04, 0x17
        /*000a*/ 	.short	(.L_85 - .L_84)
.L_84:
        /*000c*/ 	.word	0x00000000
        /*0010*/ 	.short	0x0005
        /*0012*/ 	.short	0x001c
        /*0014*/ 	.byte	0x00, 0xf0, 0x11, 0x00


	//----- nvinfo : EIATTR_KPARAM_INFO
	.align		4
.L_85:
        /*0018*/ 	.byte	0x04, 0x17
        /*001a*/ 	.short	(.L_87 - .L_86)
.L_86:
        /*001c*/ 	.word	0x00000000
        /*0020*/ 	.short	0x0004
        /*0022*/ 	.short	0x0018
        /*0024*/ 	.byte	0x00, 0xf0, 0x11, 0x00


	//----- nvinfo : EIATTR_KPARAM_INFO
	.align		4
.L_87:
        /*0028*/ 	.byte	0x04, 0x17
        /*002a*/ 	.short	(.L_89 - .L_88)
.L_88:
        /*002c*/ 	.word	0x00000000
        /*0030*/ 	.short	0x0003
        /*0032*/ 	.short	0x0014
        /*0034*/ 	.byte	0x00, 0xf0, 0x11, 0x00


	//----- nvinfo : EIATTR_KPARAM_INFO
	.align		4
.L_89:
        /*0038*/ 	.byte	0x04, 0x17
        /*003a*/ 	.short	(.L_91 - .L_90)
.L_90:
        /*003c*/ 	.word	0x00000000
        /*0040*/ 	.short	0x0002
        /*0042*/ 	.short	0x0010
        /*0044*/ 	.byte	0x00, 0xf0, 0x11, 0x00


	//----- nvinfo : EIATTR_KPARAM_INFO
	.align		4
.L_91:
        /*0048*/ 	.byte	0x04, 0x17
        /*004a*/ 	.short	(.L_93 - .L_92)
.L_92:
        /*004c*/ 	.word	0x00000000
        /*0050*/ 	.short	0x0001
        /*0052*/ 	.short	0x0008
        /*0054*/ 	.byte	0x00, 0xf5, 0x21, 0x00


	//----- nvinfo : EIATTR_KPARAM_INFO
	.align		4
.L_93:
        /*0058*/ 	.byte	0x04, 0x17
        /*005a*/ 	.short	(.L_95 - .L_94)
.L_94:
        /*005c*/ 	.word	0x00000000
        /*0060*/ 	.short	0x0000
        /*0062*/ 	.short	0x0000
        /*0064*/ 	.byte	0x00, 0xf5, 0x21, 0x00


	//----- nvinfo : EIATTR_SPARSE_MMA_MASK
	.align		4
.L_95:
        /*0068*/ 	.byte	0x03, 0x50
        /*006a*/ 	.short	0x0000


	//----- nvinfo : EIATTR_MAXREG_COUNT
	.align		4
        /*006c*/ 	.byte	0x03, 0x1b
        /*006e*/ 	.short	0x00ff


	//----- nvinfo : EIATTR_MERCURY_ISA_VERSION
	.align		4
        /*0070*/ 	.byte	0x03, 0x5f
        /*0072*/ 	.short	0x0101


	//----- nvinfo : EIATTR_VRC_CTA_INIT_COUNT
	.align		4
        /*0074*/ 	.byte	0x02, 0x4a
	.zero		1
	.zero		1


	//----- nvinfo : EIATTR_EXIT_INSTR_OFFSETS
	.align		4
        /*0078*/ 	.byte	0x04, 0x1c
        /*007a*/ 	.short	(.L_97 - .L_96)


	//   ....[0]....
.L_96:
        /*007c*/ 	.word	0x000001c0


	//   ....[1]....
        /*0080*/ 	.word	0x00001b80


	//   ....[2]....
        /*0084*/ 	.word	0x00001ef0


	//----- nvinfo : EIATTR_CRS_STACK_SIZE
	.align		4
.L_97:
        /*0088*/ 	.byte	0x04, 0x1e
        /*008a*/ 	.short	(.L_99 - .L_98)
.L_98:
        /*008c*/ 	.word	0x00000000


	//----- nvinfo : EIATTR_CBANK_PARAM_SIZE
	.align		4
.L_99:
        /*0090*/ 	.byte	0x03, 0x19
        /*0092*/ 	.short	0x0020


	//----- nvinfo : EIATTR_PARAM_CBANK
	.align		4
        /*0094*/ 	.byte	0x04, 0x0a
        /*0096*/ 	.short	(.L_101 - .L_100)
	.align		4
.L_100:
        /*0098*/ 	.word	index@(.nv.constant0._Z27fp8_embedding_update_kernelPhPK12FP8GraphEdgejjjf)
        /*009c*/ 	.short	0x0380
        /*009e*/ 	.short	0x0020


	//----- nvinfo : EIATTR_SW_WAR
	.align		4
.L_101:
        /*00a0*/ 	.byte	0x04, 0x36
        /*00a2*/ 	.short	(.L_103 - .L_102)
.L_102:
        /*00a4*/ 	.word	0x00000008
.L_103:


//--------------------- .nv.info._Z30fp8_subgraph_extraction_kernelPK16FP8KnowledgeNodePK12FP8GraphEdgejjfPjS5_ --------------------------
	.section	.nv.info._Z30fp8_subgraph_extraction_kernelPK16FP8KnowledgeNodePK12FP8GraphEdgejjfPjS5_,"",@"SHT_CUDA_INFO"
	.sectionflags	@""
	.align	4


	//----- nvinfo : EIATTR_CUDA_API_VERSION
	.align		4
        /*0000*/ 	.byte	0x04, 0x37
        /*0002*/ 	.short	(.L_105 - .L_104)
.L_104:
        /*0004*/ 	.word	0x00000082


	//----- nvinfo : EIATTR_KPARAM_INFO
	.align		4
.L_105:
        /*0008*/ 	.byte	0x04, 0x17
        /*000a*/ 	.short	(.L_107 - .L_106)
.L_106:
        /*000c*/ 	.word	0x00000000
        /*0010*/ 	.short	0x0006
        /*0012*/ 	.short	0x0028
        /*0014*/ 	.byte	0x00, 0xf5, 0x21, 0x00


	//----- nvinfo : EIATTR_KPARAM_INFO
	.align		4
.L_107:
        /*0018*/ 	.byte	0x04, 0x17
        /*001a*/ 	.short	(.L_109 - .L_108)
.L_108:
        /*001c*/ 	.word	0x00000000
        /*0020*/ 	.short	0x0005
        /*0022*/ 	.short	0x0020
        /*0024*/ 	.byte	0x00, 0xf5, 0x21, 0x00


	//----- nvinfo : EIATTR_KPARAM_INFO
	.align		4
.L_109:
        /*0028*/ 	.byte	0x04, 0x17
        /*002a*/ 	.short	(.L_111 - .L_110)
.L_110:
        /*002c*/ 	.word	0x00000000
        /*0030*/ 	.short	0x0004
        /*0032*/ 	.short	0x0018
        /*0034*/ 	.byte	0x00, 0xf0, 0x11, 0x00


	//----- nvinfo : EIATTR_KPARAM_INFO
	.align		4
.L_111:
        /*0038*/ 	.byte	0x04, 0x17
        /*003a*/ 	.short	(.L_113 - .L_112)
.L_112:
        /*003c*/ 	.word	0x00000000
        /*0040*/ 	.short	0x0003
        /*0042*/ 	.short	0x0014
        /*0044*/ 	.byte	0x00, 0xf0, 0x11, 0x00


	//----- nvinfo : EIATTR_KPARAM_INFO
	.align		4
.L_113:
        /*0048*/ 	.byte	0x04, 0x17
        /*004a*/ 	.short	(.L_115 - .L_114)
.L_114:
        /*004c*/ 	.word	0x00000000
        /*0050*/ 	.short	0x0002
        /*0052*/ 	.short	0x0010
        /*0054*/ 	.byte	0x00, 0xf0, 0x11, 0x00


	//----- nvinfo : EIATTR_KPARAM_INFO
	.align		4
.L_115:
        /*0058*/ 	.byte	0x04, 0x17
        /*005a*/ 	.short	(.L_117 - .L_116)
.L_116:
        /*005c*/ 	.word	0x00000000
        /*0060*/ 	.short	0x0001
        /*0062*/ 	.short	0x0008
        /*0064*/ 	.byte	0x00, 0xf5, 0x21, 0x00


	//----- nvinfo : EIATTR_KPARAM_INFO
	.align		4
.L_117:
        /*0068*/ 	.byte	0x04, 0x17
        /*006a*/ 	.short	(.L_119 - .L_118)
.L_118:
        /*006c*/ 	.word	0x00000000
        /*0070*/ 	.short	0x0000
        /*0072*/ 	.short	0x0000
        /*0074*/ 	.byte	0x00, 0xf5, 0x21, 0x00


	//----- nvinfo : EIATTR_SPARSE_MMA_MASK
	.align		4
.L_119:
        /*0078*/ 	.byte	0x03, 0x50
        /*007a*/ 	.short	0x0000


	//----- nvinfo : EIATTR_MAXREG_COUNT
	.align		4
        /*007c*/ 	.byte	0x03, 0x1b
        /*007e*/ 	.short	0x00ff


	//----- nvinfo : EIATTR_NUM_BARRIERS
	.align		4
        /*0080*/ 	.byte	0x02, 0x4c
        /*0082*/ 	.byte	0x01
	.zero		1


	//----- nvinfo : EIATTR_MERCURY_ISA_VERSION
	.align		4
        /*0084*/ 	.byte	0x03, 0x5f
        /*0086*/ 	.short	0x0101


	//----- nvinfo : EIATTR_VRC_CTA_INIT_COUNT
	.align		4
        /*0088*/ 	.byte	0x02, 0x4a
	.zero		1
	.zero		1


	//----- nvinfo : EIATTR_EXIT_INSTR_OFFSETS
	.align		4
        /*008c*/ 	.byte	0x04, 0x1c
        /*008e*/ 	.short	(.L_121 - .L_120)


	//   ....[0]....
.L_120:
        /*0090*/ 	.word	0x00000140


	//   ....[1]....
        /*0094*/ 	.word	0x00001a60


	//----- nvinfo : EIATTR_CRS_STACK_SIZE
	.align		4
.L_121:
        /*0098*/ 	.byte	0x04, 0x1e
        /*009a*/ 	.short	(.L_123 - .L_122)
.L_122:
        /*009c*/ 	.word	0x00000000


	//----- nvinfo : EIATTR_CBANK_PARAM_SIZE
	.align		4
.L_123:
        /*00a0*/ 	.byte	0x03, 0x19
        /*00a2*/ 	.short	0x0030


	//----- nvinfo : EIATTR_PARAM_CBANK
	.align		4
        /*00a4*/ 	.byte	0x04, 0x0a
        /*00a6*/ 	.short	(.L_125 - .L_124)
	.align		4
.L_124:
        /*00a8*/ 	.word	index@(.nv.constant0._Z30fp8_subgraph_extraction_kernelPK16FP8KnowledgeNodePK12FP8GraphEdgejjfPjS5_)
        /*00ac*/ 	.short	0x0380
        /*00ae*/ 	.short	0x0030


	//----- nvinfo : EIATTR_SW_WAR
	.align		4
.L_125:
        /*00b0*/ 	.byte	0x04, 0x36
        /*00b2*/ 	.short	(.L_127 - .L_126)
.L_126:
        /*00b4*/ 	.word	0x00000008
.L_127:


//--------------------- .nv.info._Z26fp8_graph_traversal_kernelPK16FP8KnowledgeNodePK12FP8GraphEdgejjjjPfPj --------------------------
	.section	.nv.info._Z26fp8_graph_traversal_kernelPK16FP8KnowledgeNodePK12FP8GraphEdgejjjjPfPj,"",@"SHT_CUDA_INFO"
	.sectionflags	@""
	.align	4


	//----- nvinfo : EIATTR_CUDA_API_VERSION
	.align		4
        /*0000*/ 	.byte	0x04, 0x37
        /*0002*/ 	.short	(.L_129 - .L_128)
.L_128:
        /*0004*/ 	.word	0x00000082


	//----- nvinfo : EIATTR_KPARAM_INFO
	.align		4
.L_129:
        /*0008*/ 	.byte	0x04, 0x17
        /*000a*/ 	.short	(.L_131 - .L_130)
.L_130:
        /*000c*/ 	.word	0x00000000
        /*0010*/ 	.short	0x0007
        /*0012*/ 	.short	0x0028
        /*0014*/ 	.byte	0x00, 0xf5, 0x21, 0x00


	//----- nvinfo : EIATTR_KPARAM_INFO
	.align		4
.L_131:
        /*0018*/ 	.byte	0x04, 0x17
        /*001a*/ 	.short	(.L_133 - .L_132)
.L_132:
        /*001c*/ 	.word	0x00000000
        /*0020*/ 	.short	0x0006
        /*0022*/ 	.short	0x0020
        /*0024*/ 	.byte	0x00, 0xf5, 0x21, 0x00


	//----- nvinfo : EIATTR_KPARAM_INFO
	.align		4
.L_133:
        /*0028*/ 	.byte	0x04, 0x17
        /*002a*/ 	.short	(.L_135 - .L_134)
.L_134:
        /*002c*/ 	.word	0x00000000
        /*0030*/ 	.short	0x0005
        /*0032*/ 	.short	0x001c
        /*0034*/ 	.byte	0x00, 0xf0, 0x11, 0x00


	//----- nvinfo : EIATTR_KPARAM_INFO
	.align		4
.L_135:
        /*0038*/ 	.byte	0x04, 0x17
        /*003a*/ 	.short	(.L_137 - .L_136)
.L_136:
        /*003c*/ 	.word	0x00000000
        /*0040*/ 	.short	0x0004
        /*0042*/ 	.short	0x0018
        /*0044*/ 	.byte	0x00, 0xf0, 0x11, 0x00


	//----- nvinfo : EIATTR_KPARAM_INFO
	.align		4
.L_137:
        /*0048*/ 	.byte	0x04, 0x17
        /*004a*/ 	.short	(.L_139 - .L_138)
.L_138:
        /*004c*/ 	.word	0x00000000
        /*0050*/ 	.short	0x0003
        /*0052*/ 	.short	0x0014
        /*0054*/ 	.byte	0x00, 0xf0, 0x11, 0x00


	//----- nvinfo : EIATTR_KPARAM_INFO
	.align		4
.L_139:
        /*0058*/ 	.byte	0x04, 0x17
        /*005a*/ 	.short	(.L_141 - .L_140)
.L_140:
        /*005c*/ 	.word	0x00000000
        /*0060*/ 	.short	0x0002
        /*0062*/ 	.short	0x0010
        /*0064*/ 	.byte	0x00, 0xf0, 0x11, 0x00


	//----- nvinfo : EIATTR_KPARAM_INFO
	.align		4
.L_141:
        /*0068*/ 	.byte	0x04, 0x17
        /*006a*/ 	.short	(.L_143 - .L_142)
.L_142:
        /*006c*/ 	.word	0x00000000
        /*0070*/ 	.short	0x0001
        /*0072*/ 	.short	0x0008
        /*0074*/ 	.byte	0x00, 0xf5, 0x21, 0x00


	//----- nvinfo : EIATTR_KPARAM_INFO
	.align		4
.L_143:
        /*0078*/ 	.byte	0x04, 0x17
        /*007a*/ 	.short	(.L_145 - .L_144)
.L_144:
        /*007c*/ 	.word	0x00000000
        /*0080*/ 	.short	0x0000
        /*0082*/ 	.short	0x0000
        /*0084*/ 	.byte	0x00, 0xf5, 0x21, 0x00


	//----- nvinfo : EIATTR_SPARSE_MMA_MASK
	.align		4
.L_145:
        /*0088*/ 	.byte	0x03, 0x50
        /*008a*/ 	.short	0x0000


	//----- nvinfo : EIATTR_MAXREG_COUNT
	.align		4
        /*008c*/ 	.byte	0x03, 0x1b
        /*008e*/ 	.short	0x00ff


	//----- nvinfo : EIATTR_NUM_BARRIERS
	.align		4
        /*0090*/ 	.byte	0x02, 0x4c
        /*0092*/ 	.byte	0x01
	.zero		1


	//----- nvinfo : EIATTR_MERCURY_ISA_VERSION
	.align		4
        /*0094*/ 	.byte	0x03, 0x5f
        /*0096*/ 	.short	0x0101


	//----- nvinfo : EIATTR_INT_WARP_WIDE_INSTR_OFFSETS
	.align		4
        /*0098*/ 	.byte	0x04, 0x31
        /*009a*/ 	.short	(.L_147 - .L_146)


	//   ....[0]....
.L_146:
        /*009c*/ 	.word	0x00000310


	//   ....[1]....
        /*00a0*/ 	.word	0x00000450


	//   ....[2]....
        /*00a4*/ 	.word	0x00000a10


	//   ....[3]....
        /*00a8*/ 	.word	0x00000ad0


	//----- nvinfo : EIATTR_COOP_GROUP_MASK_REGIDS
	.align		4
.L_147:
        /*00ac*/ 	.byte	0x04, 0x29
        /*00ae*/ 	.short	(.L_149 - .L_148)


	//   ....[0]....
.L_148:
        /*00b0*/ 	.word	0xffffffff


	//   ....[1]....
        /*00b4*/ 	.word	0xffffffff


	//   ....[2]....
        /*00b8*/ 	.word	0xffffffff


	//   ....[3]....
        /*00bc*/ 	.word	0xffffffff


	//   ....[4]....
        /*00c0*/ 	.word	0x05000000


	//   ....[5]....
        /*00c4*/ 	.word	0x05000000


	//   ....[6]....
        /*00c8*/ 	.word	0x05000000


	//----- nvinfo : EIATTR_COOP_GROUP_INSTR_OFFSETS
	.align		4
.L_149:
        /*00cc*/ 	.byte	0x04, 0x28
        /*00ce*/ 	.short	(.L_151 - .L_150)


	//   ....[0]....
.L_150:
        /*00d0*/ 	.word	0x00000280


	//   ....[1]....
        /*00d4*/ 	.word	0x00000500


	//   ....[2]....
        /*00d8*/ 	.word	0x000009d0


	//   ....[3]....
        /*00dc*/ 	.word	0x00000b80


	//   ....[4]....
        /*00e0*/ 	.word	0x00000c40


	//   ....[5]....
        /*00e4*/ 	.word	0x00000cf0


	//   ....[6]....
        /*00e8*/ 	.word	0x00000da0


	//----- nvinfo : EIATTR_VRC_CTA_INIT_COUNT
	.align		4
.L_151:
        /*00ec*/ 	.byte	0x02, 0x4a
	.zero		1
	.zero		1


	//----- nvinfo : EIATTR_EXIT_INSTR_OFFSETS
	.align		4
        /*00f0*/ 	.byte	0x04, 0x1c
        /*00f2*/ 	.short	(.L_153 - .L_152)


	//   ....[0]....
.L_152:
        /*00f4*/ 	.word	0x00000bc0


	//----- nvinfo : EIATTR_CRS_STACK_SIZE
	.align		4
.L_153:
        /*00f8*/ 	.byte	0x04, 0x1e
        /*00fa*/ 	.short	(.L_155 - .L_154)
.L_154:
        /*00fc*/ 	.word	0x00000000


	//----- nvinfo : EIATTR_CBANK_PARAM_SIZE
	.align		4
.L_155:
        /*0100*/ 	.byte	0x03, 0x19
        /*0102*/ 	.short	0x0030


	//----- nvinfo : EIATTR_PARAM_CBANK
	.align		4
        /*0104*/ 	.byte	0x04, 0x0a
        /*0106*/ 	.short	(.L_157 - .L_156)
	.align		4
.L_156:
        /*0108*/ 	.word	index@(.nv.constant0._Z26fp8_graph_traversal_kernelPK16FP8KnowledgeNodePK12FP8GraphEdgejjjjPfPj)
        /*010c*/ 	.short	0x0380
        /*010e*/ 	.short	0x0030


	//----- nvinfo : EIATTR_SW_WAR
	.align		4
.L_157:
        /*0110*/ 	.byte	0x04, 0x36
        /*0112*/ 	.short	(.L_159 - .L_158)
.L_158:
        /*0114*/ 	.word	0x00000008
.L_159:


//--------------------- .nv.info._Z33tensor_core_similarity_search_fp8PKhS0_Pfjj --------------------------
	.section	.nv.info._Z33tensor_core_similarity_search_fp8PKhS0_Pfjj,"",@"SHT_CUDA_INFO"
	.sectionflags	@""
	.align	4


	//----- nvinfo : EIATTR_CUDA_API_VERSION
	.align		4
        /*0000*/ 	.byte	0x04, 0x37
        /*0002*/ 	.short	(.L_161 - .L_160)
.L_160:
        /*0004*/ 	.word	0x00000082


	//----- nvinfo : EIATTR_KPARAM_INFO
	.align		4
.L_161:
        /*0008*/ 	.byte	0x04, 0x17
        /*000a*/ 	.short	(.L_163 - .L_162)
.L_162:
        /*000c*/ 	.word	0x00000000
        /*0010*/ 	.short	0x0004
        /*0012*/ 	.short	0x001c
        /*0014*/ 	.byte	0x00, 0xf0, 0x11, 0x00


	//----- nvinfo : EIATTR_KPARAM_INFO
	.align		4
.L_163:
        /*0018*/ 	.byte	0x04, 0x17
        /*001a*/ 	.short	(.L_165 - .L_164)
.L_164:
        /*001c*/ 	.word	0x00000000
        /*0020*/ 	.short	0x0003
        /*0022*/ 	.short	0x0018
        /*0024*/ 	.byte	0x00, 0xf0, 0x11, 0x00


	//----- nvinfo : EIATTR_KPARAM_INFO
	.align		4
.L_165:
        /*0028*/ 	.byte	0x04, 0x17
        /*002a*/ 	.short	(.L_167 - .L_166)
.L_166:
        /*002c*/ 	.word	0x00000000
        /*0030*/ 	.short	0x0002
        /*0032*/ 	.short	0x0010
        /*0034*/ 	.byte	0x00, 0xf5, 0x21, 0x00


	//----- nvinfo : EIATTR_KPARAM_INFO
	.align		4
.L_167:
        /*0038*/ 	.byte	0x04, 0x17
        /*003a*/ 	.short	(.L_169 - .L_168)
.L_168:
        /*003c*/ 	.word	0x00000000
        /*0040*/ 	.short	0x0001
        /*0042*/ 	.short	0x0008
        /*0044*/ 	.byte	0x00, 0xf5, 0x21, 0x00


	//----- nvinfo : EIATTR_KPARAM_INFO
	.align		4
.L_169:
        /*0048*/ 	.byte	0x04, 0x17
        /*004a*/ 	.short	(.L_171 - .L_170)
.L_170:
        /*004c*/ 	.word	0x00000000
        /*0050*/ 	.short	0x0000
        /*0052*/ 	.short	0x0000
        /*0054*/ 	.byte	0x00, 0xf5, 0x21, 0x00


	//----- nvinfo : EIATTR_SPARSE_MMA_MASK
	.align		4
.L_171:
        /*0058*/ 	.byte	0x03, 0x50
        /*005a*/ 	.short	0x0000


	//----- nvinfo : EIATTR_MAXREG_COUNT
	.align		4
        /*005c*/ 	.byte	0x03, 0x1b
        /*005e*/ 	.short	0x00ff


	//----- nvinfo : EIATTR_MERCURY_ISA_VERSION
	.align		4
        /*0060*/ 	.byte	0x03, 0x5f
        /*0062*/ 	.short	0x0101


	//----- nvinfo : EIATTR_VRC_CTA_INIT_COUNT
	.align		4
        /*0064*/ 	.byte	0x02, 0x4a
	.zero		1
	.zero		1


	//----- nvinfo : EIATTR_EXIT_INSTR_OFFSETS
	.align		4
        /*0068*/ 	.byte	0x04, 0x1c
        /*006a*/ 	.short	(.L_173 - .L_172)


	//   ....[0]....
.L_172:
        /*006c*/ 	.word	0x00000090


	//----- nvinfo : EIATTR_CBANK_PARAM_SIZE
	.align		4
.L_173:
        /*0070*/ 	.byte	0x03, 0x19
        /*0072*/ 	.short	0x0020


	//----- nvinfo : EIATTR_PARAM_CBANK
	.align		4
        /*0074*/ 	.byte	0x04, 0x0a
        /*0076*/ 	.short	(.L_175 - .L_174)
	.align		4
.L_174:
        /*0078*/ 	.word	index@(.nv.constant0._Z33tensor_core_similarity_search_fp8PKhS0_Pfjj)
        /*007c*/ 	.short	0x0380
        /*007e*/ 	.short	0x0020


	//----- nvinfo : EIATTR_SW_WAR
	.align		4
.L_175:
        /*0080*/ 	.byte	0x04, 0x36
        /*0082*/ 	.short	(.L_177 - .L_176)
.L_176:
        /*0084*/ 	.word	0x00000008
.L_177:


//--------------------- .nv.callgraph             --------------------------
	.section	.nv.callgraph,"",@"SHT_CUDA_CALLGRAPH"
	.align	4
	.sectionentsize	8
	.align		4
        /*0000*/ 	.word	0x00000000
	.align		4
        /*0004*/ 	.word	0xffffffff
	.align		4
        /*0008*/ 	.word	0x00000000
	.align		4
        /*000c*/ 	.word	0xfffffffe
	.align		4
        /*0010*/ 	.word	0x00000000
	.align		4
        /*0014*/ 	.word	0xfffffffd
	.align		4
        /*0018*/ 	.word	0x00000000
	.align		4
        /*001c*/ 	.word	0xfffffffc


//--------------------- .nv.constant4             --------------------------
	.section	.nv.constant4,"a",@progbits
	.align	8
	.align		8
.nv.constant4:
        /*0000*/ 	.dword	_ZN34_INTERNAL_14e11e3d_4_k_cu_4bdcf17b4cuda3std3__45__cpo5beginE
	.align		8
        /*0008*/ 	.dword	_ZN34_INTERNAL_14e11e3d_4_k_cu_4bdcf17b4cuda3std3__45__cpo3endE
	.align		8
        /*0010*/ 	.dword	_ZN34_INTERNAL_14e11e3d_4_k_cu_4bdcf17b4cuda3std3__45__cpo6cbeginE
	.align		8
        /*0018*/ 	.dword	_ZN34_INTERNAL_14e11e3d_4_k_cu_4bdcf17b4cuda3std3__45__cpo4cendE
	.align		8
        /*0020*/ 	.dword	_ZN34_INTERNAL_14e11e3d_4_k_cu_4bdcf17b4cuda3std3__45__cpo6rbeginE
	.align		8
        /*0028*/ 	.dword	_ZN34_INTERNAL_14e11e3d_4_k_cu_4bdcf17b4cuda3std3__45__cpo4rendE
	.align		8
        /*0030*/ 	.dword	_ZN34_INTERNAL_14e11e3d_4_k_cu_4bdcf17b4cuda3std3__45__cpo7crbeginE
	.align		8
        /*0038*/ 	.dword	_ZN34_INTERNAL_14e11e3d_4_k_cu_4bdcf17b4cuda3std3__45__cpo5crendE
	.align		8
        /*0040*/ 	.dword	_ZN34_INTERNAL_14e11e3d_4_k_cu_4bdcf17b4cuda3std3__436_GLOBAL__N__14e11e3d_4_k_cu_4bdcf17b6ignoreE
	.align		8
        /*0048*/ 	.dword	_ZN34_INTERNAL_14e11e3d_4_k_cu_4bdcf17b4cuda3std3__419piecewise_constructE
	.align		8
        /*0050*/ 	.dword	_ZN34_INTERNAL_14e11e3d_4_k_cu_4bdcf17b4cuda3std3__48in_placeE
	.align		8
        /*0058*/ 	.dword	_ZN34_INTERNAL_14e11e3d_4_k_cu_4bdcf17b4cuda3std3__420unreachable_sentinelE
	.align		8
        /*0060*/ 	.dword	_ZN34_INTERNAL_14e11e3d_4_k_cu_4bdcf17b4cuda3std3__47nulloptE
	.align		8
        /*0068*/ 	.dword	_ZN34_INTERNAL_14e11e3d_4_k_cu_4bdcf17b4cuda3std3__48unexpectE
	.align		8
        /*0070*/ 	.dword	_ZN34_INTERNAL_14e11e3d_4_k_cu_4bdcf17b4cuda3std6ranges3__45__cpo4swapE
	.align		8
        /*0078*/ 	.dword	_ZN34_INTERNAL_14e11e3d_4_k_cu_4bdcf17b4cuda3std6ranges3__45__cpo9iter_moveE
	.align		8
        /*0080*/ 	.dword	_ZN34_INTERNAL_14e11e3d_4_k_cu_4bdcf17b4cuda3std6ranges3__45__cpo5beginE
	.align		8
        /*0088*/ 	.dword	_ZN34_INTERNAL_14e11e3d_4_k_cu_4bdcf17b4cuda3std6ranges3__45__cpo3endE
	.align		8
        /*0090*/ 	.dword	_ZN34_INTERNAL_14e11e3d_4_k_cu_4bdcf17b4cuda3std6ranges3__45__cpo6cbeginE
	.align		8
        /*0098*/ 	.dword	_ZN34_INTERNAL_14e11e3d_4_k_cu_4bdcf17b4cuda3std6ranges3__45__cpo4cendE
	.align		8
        /*00a0*/ 	.dword	_ZN34_INTERNAL_14e11e3d_4_k_cu_4bdcf17b4cuda3std6ranges3__45__cpo7advanceE
	.align		8
        /*00a8*/ 	.dword	_ZN34_INTERNAL_14e11e3d_4_k_cu_4bdcf17b4cuda3std6ranges3__45__cpo9iter_swapE
	.align		8
        /*00b0*/ 	.dword	_ZN34_INTERNAL_14e11e3d_4_k_cu_4bdcf17b4cuda3std6ranges3__45__cpo4nextE
	.align		8
        /*00b8*/ 	.dword	_ZN34_INTERNAL_14e11e3d_4_k_cu_4bdcf17b4cuda3std6ranges3__45__cpo4prevE
	.align		8
        /*00c0*/ 	.dword	_ZN34_INTERNAL_14e11e3d_4_k_cu_4bdcf17b4cuda3std6ranges3__45__cpo4dataE
	.align		8
        /*00c8*/ 	.dword	_ZN34_INTERNAL_14e11e3d_4_k_cu_4bdcf17b4cuda3std6ranges3__45__cpo5cdataE
	.align		8
        /*00d0*/ 	.dword	_ZN34_INTERNAL_14e11e3d_4_k_cu_4bdcf17b4cuda3std6ranges3__45__cpo4sizeE
	.align		8
        /*00d8*/ 	.dword	_ZN34_INTERNAL_14e11e3d_4_k_cu_4bdcf17b4cuda3std6ranges3__45__cpo5ssizeE
	.align		8
        /*00e0*/ 	.dword	_ZN34_INTERNAL_14e11e3d_4_k_cu_4bdcf17b4cuda3std6ranges3__45__cpo8distanceE
	.align		8
        /*00e8*/ 	.dword	_ZN34_INTERNAL_14e11e3d_4_k_cu_4bdcf17b6thrust24THRUST_300001_SM_1000_NS6system6detail10sequential3seqE
	.align		8
        /*00f0*/ 	.dword	_ZN34_INTERNAL_14e11e3d_4_k_cu_4bdcf17b6thrust24THRUST_300001_SM_1000_NS12placeholders2_1E
	.align		8
        /*00f8*/ 	.dword	_ZN34_INTERNAL_14e11e3d_4_k_cu_4bdcf17b6thrust24THRUST_300001_SM_1000_NS12placeholders2_2E
	.align		8
        /*0100*/ 	.dword	_ZN34_INTERNAL_14e11e3d_4_k_cu_4bdcf17b6thrust24THRUST_300001_SM_1000_NS12placeholders2_3E
	.align		8
        /*0108*/ 	.dword	_ZN34_INTERNAL_14e11e3d_4_k_cu_4bdcf17b6thrust24THRUST_300001_SM_1000_NS12placeholders2_4E
	.align		8
        /*0110*/ 	.dword	_ZN34_INTERNAL_14e11e3d_4_k_cu_4bdcf17b6thrust24THRUST_300001_SM_1000_NS12placeholders2_5E
	.align		8
        /*0118*/ 	.dword	_ZN34_INTERNAL_14e11e3d_4_k_cu_4bdcf17b6thrust24THRUST_300001_SM_1000_NS12placeholders2_6E
	.align		8
        /*0120*/ 	.dword	_ZN34_INTERNAL_14e11e3d_4_k_cu_4bdcf17b6thrust24THRUST_300001_SM_1000_NS12placeholders2_7E
	.align		8
        /*0128*/ 	.dword	_ZN34_INTERNAL_14e11e3d_4_k_cu_4bdcf17b6thrust24THRUST_300001_SM_1000_NS12placeholders2_8E
	.align		8
        /*0130*/ 	.dword	_ZN34_INTERNAL_14e11e3d_4_k_cu_4bdcf17b6thrust24THRUST_300001_SM_1000_NS12placeholders2_9E
	.align		8
        /*0138*/ 	.dword	_ZN34_INTERNAL_14e11e3d_4_k_cu_4bdcf17b6thrust24THRUST_300001_SM_1000_NS12placeholders3_10E


//--------------------- .text._ZN3cub18CUB_300001_SM_10006detail11EmptyKernelIvEEvv --------------------------
	.section	.text._ZN3cub18CUB_300001_SM_10006detail11EmptyKernelIvEEvv,"ax",@progbits
	.align	128
        .global         _ZN3cub18CUB_300001_SM_10006detail11EmptyKernelIvEEvv
        .type           _ZN3cub18CUB_300001_SM_10006detail11EmptyKernelIvEEvv,@function
        .size           _ZN3cub18CUB_300001_SM_10006detail11EmptyKernelIvEEvv,(.L_x_160 - _ZN3cub18CUB_300001_SM_10006detail11EmptyKernelIvEEvv)
        .other          _ZN3cub18CUB_300001_SM_10006detail11EmptyKernelIvEEvv,@"STO_CUDA_ENTRY STV_DEFAULT"
_ZN3cub18CUB_300001_SM_10006detail11EmptyKernelIvEEvv:
.text._ZN3cub18CUB_300001_SM_10006detail11EmptyKernelIvEEvv:
[----:B------:R-:W-:Y:S01]  /*0000*/  LDC R1, c[0x0][0x37c] ;  /* 0x0000df00ff017b82 */ /* 0x000fe20000000800 */
[----:B------:R-:W-:Y:S05]  /*0010*/  EXIT ;  /* 0x000000000000794d */ /* 0x000fea0003800000 */
.L_x_0:
[----:B------:R-:W-:-:S00]  /*0020*/  BRA `(.L_x_0) ;  /* 0xfffffffc00fc7947 */ /* 0x000fc0000383ffff */
[----:B------:R-:W-:-:S00]  /*0030*/  NOP ;  /* 0x0000000000007918 */ /* 0x000fc00000000000 */
        /* <DEDUP_REMOVED lines=12> */
.L_x_160:


//--------------------- .text._Z27fp8_embedding_update_kernelPhPK12FP8GraphEdgejjjf --------------------------
	.section	.text._Z27fp8_embedding_update_kernelPhPK12FP8GraphEdgejjjf,"ax",@progbits
	.align	128
        .global         _Z27fp8_embedding_update_kernelPhPK12FP8GraphEdgejjjf
        .type           _Z27fp8_embedding_update_kernelPhPK12FP8GraphEdgejjjf,@function
        .size           _Z27fp8_embedding_update_kernelPhPK12FP8GraphEdgejjjf,(.L_x_157 - _Z27fp8_embedding_update_kernelPhPK12FP8GraphEdgejjjf)
        .other          _Z27fp8_embedding_update_kernelPhPK12FP8GraphEdgejjjf,@"STO_CUDA_ENTRY STV_DEFAULT"
_Z27fp8_embedding_update_kernelPhPK12FP8GraphEdgejjjf:
.text._Z27fp8_embedding_update_kernelPhPK12FP8GraphEdgejjjf:
[----:B------:R-:W-:Y:S01]  /*0000*/  LDC R1, c[0x0][0x37c] ;  /* 0x0000df00ff017b82 */ /* 0x000fe20000000800 */
[----:B------:R-:W0:Y:S01]  /*0010*/  LDCU UR5, c[0x0][0x398] ;  /* 0x00007300ff0577ac */ /* 0x000e220008000800 */
[----:B------:R-:W1:Y:S06]  /*0020*/  S2R R4, SR_TID.X ;  /* 0x0000000000047919 */ /* 0x000e6c0000002100 */
[----:B------:R-:W1:Y:S01]  /*0030*/  S2UR UR4, SR_CTAID.X ;  /* 0x00000000000479c3 */ /* 0x000e620000002500 */
[----:B------:R-:W-:-:S07]  /*0040*/  HFMA2 R2, -RZ, RZ, 0, 0 ;  /* 0x00000000ff027431 */ /* 0x000fce00000001ff */
[----:B------:R-:W1:Y:S01]  /*0050*/  LDC R7, c[0x0][0x360] ;  /* 0x0000d800ff077b82 */ /* 0x000e620000000800 */
[----:B0-----:R-:W0:Y:S01]  /*0060*/  I2F.U32.RP R0, UR5 ;  /* 0x0000000500007d06 */ /* 0x001e220008209000 */
[----:B------:R-:W-:-:S07]  /*0070*/  ISETP.NE.U32.AND P2, PT, RZ, UR5, PT ;  /* 0x00000005ff007c0c */ /* 0x000fce000bf45070 */
[----:B0-----:R-:W0:Y:S01]  /*0080*/  MUFU.RCP R0, R0 ;  /* 0x0000000000007308 */ /* 0x001e220000001000 */
[----:B-1----:R-:W-:Y:S01]  /*0090*/  IMAD R7, R7, UR4, R4 ;  /* 0x0000000407077c24 */ /* 0x002fe2000f8e0204 */
[----:B------:R-:W1:Y:S01]  /*00a0*/  LDCU UR4, c[0x0][0x390] ;  /* 0x00007200ff0477ac */ /* 0x000e620008000800 */
[----:B0-----:R-:W-:-:S06]  /*00b0*/  IADD3 R3, PT, PT, R0, 0xffffffe, RZ ;  /* 0x0ffffffe00037810 */ /* 0x001fcc0007ffe0ff */
[----:B------:R-:W0:Y:S02]  /*00c0*/  F2I.FTZ.U32.TRUNC.NTZ R3, R3 ;  /* 0x0000000300037305 */ /* 0x000e24000021f000 */
[----:B0-----:R-:W-:-:S04]  /*00d0*/  IMAD.MOV R5, RZ, RZ, -R3 ;  /* 0x000000ffff057224 */ /* 0x001fc800078e0a03 */
[----:B------:R-:W-:-:S04]  /*00e0*/  IMAD R5, R5, UR5, RZ ;  /* 0x0000000505057c24 */ /* 0x000fc8000f8e02ff */
[----:B------:R-:W-:-:S06]  /*00f0*/  IMAD.HI.U32 R2, R3, R5, R2 ;  /* 0x0000000503027227 */ /* 0x000fcc00078e0002 */
[----:B------:R-:W-:-:S04]  /*0100*/  IMAD.HI.U32 R2, R2, R7, RZ ;  /* 0x0000000702027227 */ /* 0x000fc800078e00ff */
[----:B------:R-:W-:-:S04]  /*0110*/  IMAD.MOV R0, RZ, RZ, -R2 ;  /* 0x000000ffff007224 */ /* 0x000fc800078e0a02 */
[----:B------:R-:W-:-:S05]  /*0120*/  IMAD R0, R0, UR5, R7 ;  /* 0x0000000500007c24 */ /* 0x000fca000f8e0207 */
[----:B------:R-:W-:-:S13]  /*0130*/  ISETP.GE.U32.AND P0, PT, R0, UR5, PT ;  /* 0x0000000500007c0c */ /* 0x000fda000bf06070 */
[----:B------:R-:W-:Y:S01]  /*0140*/  @P0 IADD3 R0, PT, PT, R0, -UR5, RZ ;  /* 0x8000000500000c10 */ /* 0x000fe2000fffe0ff */
[----:B------:R-:W-:-:S03]  /*0150*/  @P0 VIADD R2, R2, 0x1 ;  /* 0x0000000102020836 */ /* 0x000fc60000000000 */
[----:B------:R-:W-:-:S13]  /*0160*/  ISETP.GE.U32.AND P1, PT, R0, UR5, PT ;  /* 0x0000000500007c0c */ /* 0x000fda000bf26070 */
[----:B------:R-:W-:Y:S02]  /*0170*/  @P1 IADD3 R2, PT, PT, R2, 0x1, RZ ;  /* 0x0000000102021810 */ /* 0x000fe40007ffe0ff */
[----:B------:R-:W-:-:S04]  /*0180*/  @!P2 LOP3.LUT R2, RZ, UR5, RZ, 0x33, !PT ;  /* 0x00000005ff02ac12 */ /* 0x000fc8000f8e33ff */
[----:B-1----:R-:W-:Y:S01]  /*0190*/  ISETP.GE.U32.AND P0, PT, R2, UR4, PT ;  /* 0x0000000402007c0c */ /* 0x002fe2000bf06070 */
[----:B------:R-:W-:-:S04]  /*01a0*/  IMAD.MOV R0, RZ, RZ, -R2 ;  /* 0x000000ffff007224 */ /* 0x000fc800078e0a02 */
[----:B------:R-:W-:-:S08]  /*01b0*/  IMAD R7, R0, UR5, R7 ;  /* 0x0000000500077c24 */ /* 0x000fd0000f8e0207 */
[----:B------:R-:W-:Y:S05]  /*01c0*/  @P0 EXIT ;  /* 0x000000000000094d */ /* 0x000fea0003800000 */
[----:B------:R-:W0:Y:S01]  /*01d0*/  LDCU UR4, c[0x0][0x394] ;  /* 0x00007280ff0477ac */ /* 0x000e220008000800 */
[----:B------:R-:W-:Y:S01]  /*01e0*/  MOV R6, RZ ;  /* 0x000000ff00067202 */ /* 0x000fe20000000f00 */
[----:B------:R-:W-:Y:S01]  /*01f0*/  IMAD.MOV.U32 R9, RZ, RZ, RZ ;  /* 0x000000ffff097224 */ /* 0x000fe200078e00ff */
[----:B------:R-:W1:Y:S01]  /*0200*/  LDCU.64 UR10, c[0x0][0x358] ;  /* 0x00006b00ff0a77ac */ /* 0x000e620008000a00 */
[----:B0-----:R-:W-:-:S09]  /*0210*/  UISETP.NE.AND UP0, UPT, UR4, URZ, UPT ;  /* 0x000000ff0400728c */ /* 0x001fd2000bf05270 */
[----:B-1----:R-:W-:Y:S05]  /*0220*/  BRA.U !UP0, `(.L_x_1) ;  /* 0x0000001908507547 */ /* 0x002fea000b800000 */
[----:B------:R-:W-:Y:S01]  /*0230*/  UISETP.GE.U32.AND UP0, UPT, UR4, 0x4, UPT ;  /* 0x000000040400788c */ /* 0x000fe2000bf06070 */
[----:B------:R-:W-:Y:S02]  /*0240*/  CS2R R8, SRZ ;  /* 0x0000000000087805 */ /* 0x000fe4000001ff00 */
[----:B------:R-:W-:Y:S01]  /*0250*/  MOV R6, RZ ;  /* 0x000000ff00067202 */ /* 0x000fe20000000f00 */
[----:B------:R-:W-:-:S05]  /*0260*/  ULOP3.LUT UR8, UR4, 0x3, URZ, 0xc0, !UPT ;  /* 0x0000000304087892 */ /* 0x000fca000f8ec0ff */
[----:B------:R-:W-:Y:S07]  /*0270*/  BRA.U !UP0, `(.L_x_2) ;  /* 0x0000000d08807547 */ /* 0x000fee000b800000 */
[----:B------:R-:W0:Y:S01]  /*0280*/  LDCU.64 UR6, c[0x0][0x388] ;  /* 0x00007100ff0677ac */ /* 0x000e220008000a00 */
[----:B------:R-:W-:Y:S02]  /*0290*/  HFMA2 R6, -RZ, RZ, 0, 0 ;  /* 0x00000000ff067431 */ /* 0x000fe400000001ff */
[----:B------:R-:W-:Y:S01]  /*02a0*/  IMAD.MOV.U32 R9, RZ, RZ, RZ ;  /* 0x000000ffff097224 */ /* 0x000fe200078e00ff */
[----:B------:R-:W-:Y:S01]  /*02b0*/  ULOP3.LUT UR4, UR4, 0xfffffffc, URZ, 0xc0, !UPT ;  /* 0xfffffffc04047892 */ /* 0x000fe2000f8ec0ff */
[----:B------:R-:W1:Y:S05]  /*02c0*/  LDCU UR9, c[0x0][0x398] ;  /* 0x00007300ff0977ac */ /* 0x000e6a0008000800 */
[----:B------:R-:W-:Y:S01]  /*02d0*/  IMAD.U32 R8, RZ, RZ, UR4 ;  /* 0x00000004ff087e24 */ /* 0x000fe2000f8e00ff */
[----:B------:R-:W2:Y:S01]  /*02e0*/  LDCU.64 UR12, c[0x0][0x380] ;  /* 0x00007000ff0c77ac */ /* 0x000ea20008000a00 */
[----:B0-----:R-:W-:-:S04]  /*02f0*/  UIADD3 UR5, UP0, UPT, UR6, 0x20, URZ ;  /* 0x0000002006057890 */ /* 0x001fc8000ff1e0ff */
[----:B------:R-:W-:Y:S02]  /*0300*/  UIADD3.X UR6, UPT, UPT, URZ, UR7, URZ, UP0, !UPT ;  /* 0x00000007ff067290 */ /* 0x000fe400087fe4ff */
[----:B------:R-:W-:Y:S01]  /*0310*/  MOV R4, UR5 ;  /* 0x0000000500047c02 */ /* 0x000fe20008000f00 */
[----:B------:R-:W-:-:S03]  /*0320*/  UIADD3 UR7, UPT, UPT, -UR4, URZ, URZ ;  /* 0x000000ff04077290 */ /* 0x000fc6000fffe1ff */
[----:B-1----:R-:W-:-:S09]  /*0330*/  IMAD.U32 R5, RZ, RZ, UR6 ;  /* 0x00000006ff057e24 */ /* 0x002fd2000f8e00ff */
.L_x_23:
[----:B------:R-:W3:Y:S01]  /*0340*/  LDG.E.CONSTANT R3, desc[UR10][R4.64+-0x1c] ;  /* 0xffffe40a04037981 */ /* 0x000ee2000c1e9900 */
[----:B------:R-:W-:Y:S01]  /*0350*/  UIADD3 UR7, UPT, UPT, UR7, 0x4, URZ ;  /* 0x0000000407077890 */ /* 0x000fe2000fffe0ff */
[----:B------:R-:W-:Y:S03]  /*0360*/  BSSY.RECONVERGENT B2, `(.L_x_3) ;  /* 0x0000032000027945 */ /* 0x000fe60003800200 */
[----:B------:R-:W-:Y:S01]  /*0370*/  UISETP.NE.AND UP0, UPT, UR7, URZ, UPT ;  /* 0x000000ff0700728c */ /* 0x000fe2000bf05270 */
[----:B---3--:R-:W-:-:S13]  /*0380*/  ISETP.NE.AND P0, PT, R3, R2, PT ;  /* 0x000000020300720c */ /* 0x008fda0003f05270 */
[----:B------:R-:W-:Y:S05]  /*0390*/  @P0 BRA `(.L_x_4) ;  /* 0x0000000000b80947 */ /* 0x000fea0003800000 */
[----:B------:R-:W3:Y:S02]  /*03a0*/  LDG.E.CONSTANT R0, desc[UR10][R4.64+-0x20] ;  /* 0xffffe00a04007981 */ /* 0x000ee4000c1e9900 */
[----:B---3--:R-:W-:-:S05]  /*03b0*/  IMAD R0, R0, UR9, R7 ;  /* 0x0000000900007c24 */ /* 0x008fca000f8e0207 */
[----:B--2---:R-:W-:-:S04]  /*03c0*/  IADD3 R10, P0, PT, R0, UR12, RZ ;  /* 0x0000000c000a7c10 */ /* 0x004fc8000ff1e0ff */
[----:B------:R-:W-:-:S05]  /*03d0*/  IADD3.X R11, PT, PT, RZ, UR13, RZ, P0, !PT ;  /* 0x0000000dff0b7c10 */ /* 0x000fca00087fe4ff */
[----:B------:R-:W2:Y:S01]  /*03e0*/  LDG.E.U8 R3, desc[UR10][R10.64] ;  /* 0x0000000a0a037981 */ /* 0x000ea2000c1e1100 */
[----:B------:R-:W-:Y:S01]  /*03f0*/  MOV R0, 0x437f0000 ;  /* 0x437f000000007802 */ /* 0x000fe20000000f00 */
[----:B------:R-:W-:Y:S01]  /*0400*/  IMAD.MOV.U32 R13, RZ, RZ, 0x3b808081 ;  /* 0x3b808081ff0d7424 */ /* 0x000fe200078e00ff */
[----:B------:R-:W-:Y:S03]  /*0410*/  BSSY.RECONVERGENT B3, `(.L_x_5) ;  /* 0x000000d000037945 */ /* 0x000fe60003800200 */
[----:B------:R-:W-:-:S04]  /*0420*/  FFMA R0, R13, -R0, 1 ;  /* 0x3f8000000d007423 */ /* 0x000fc80000000800 */
[----:B------:R-:W-:Y:S01]  /*0430*/  FFMA R0, R0, R13, 0.0039215688593685626984 ;  /* 0x3b80808100007423 */ /* 0x000fe2000000000d */
[----:B--2---:R-:W-:-:S04]  /*0440*/  I2FP.F32.U32 R3, R3 ;  /* 0x0000000300037245 */ /* 0x004fc80000201000 */
[----:B------:R-:W0:Y:S01]  /*0450*/  FCHK P0, R3, 255 ;  /* 0x437f000003007902 */ /* 0x000e220000000000 */
[----:B------:R-:W-:-:S04]  /*0460*/  FFMA R12, R3, R0, RZ ;  /* 0x00000000030c7223 */ /* 0x000fc800000000ff */
[----:B------:R-:W-:-:S04]  /*0470*/  FFMA R13, R12, -255, R3 ;  /* 0xc37f00000c0d7823 */ /* 0x000fc80000000003 */
[----:B------:R-:W-:Y:S01]  /*0480*/  FFMA R12, R0, R13, R12 ;  /* 0x0000000d000c7223 */ /* 0x000fe2000000000c */
[----:B0-----:R-:W-:Y:S06]  /*0490*/  @!P0 BRA `(.L_x_6) ;  /* 0x0000000000108947 */ /* 0x001fec0003800000 */
[----:B------:R-:W-:Y:S01]  /*04a0*/  IMAD.MOV.U32 R0, RZ, RZ, 0x437f0000 ;  /* 0x437f0000ff007424 */ /* 0x000fe200078e00ff */
[----:B------:R-:W-:-:S07]  /*04b0*/  MOV R12, 0x4d0 ;  /* 0x000004d0000c7802 */ /* 0x000fce0000000f00 */
[----:B------:R-:W-:Y:S05]  /*04c0*/  CALL.REL.NOINC `($__internal_0_$__cuda_sm3x_div_rn_noftz_f32_slowpath) ;  /* 0x00000018008c7944 */ /* 0x000fea0003c00000 */
[----:B------:R-:W-:-:S07]  /*04d0*/  MOV R12, R0 ;  /* 0x00000000000c7202 */ /* 0x000fce0000000f00 */
.L_x_6:
[----:B------:R-:W-:Y:S05]  /*04e0*/  BSYNC.RECONVERGENT B3 ;  /* 0x0000000000037941 */ /* 0x000fea0003800200 */
.L_x_5:
[----:B------:R-:W2:Y:S01]  /*04f0*/  LDG.E.U8.CONSTANT R0, desc[UR10][R4.64+-0x14] ;  /* 0xffffec0a04007981 */ /* 0x000ea2000c1e9100 */
[----:B------:R-:W-:Y:S02]  /*0500*/  HFMA2 R11, -RZ, RZ, 3.748046875, 0 ;  /* 0x437f0000ff0b7431 */ /* 0x000fe400000001ff */
[----:B------:R-:W-:Y:S02]  /*0510*/  IMAD.MOV.U32 R10, RZ, RZ, 0x3b808081 ;  /* 0x3b808081ff0a7424 */ /* 0x000fe400078e00ff */
[----:B------:R-:W-:-:S04]  /*0520*/  IMAD.MOV.U32 R3, RZ, RZ, 0x40000000 ;  /* 0x40000000ff037424 */ /* 0x000fc800078e00ff */
[----:B------:R-:W-:Y:S01]  /*0530*/  FFMA R12, R12, R3, -1 ;  /* 0xbf8000000c0c7423 */ /* 0x000fe20000000003 */
[----:B------:R-:W-:-:S04]  /*0540*/  FFMA R11, R10, -R11, 1 ;  /* 0x3f8000000a0b7423 */ /* 0x000fc8000000080b */
[----:B------:R-:W-:-:S05]  /*0550*/  F2FP.F16.F32.PACK_AB R12, RZ, R12 ;  /* 0x0000000cff0c723e */ /* 0x000fca00000000ff */
[----:B------:R-:W-:Y:S01]  /*0560*/  HADD2.F32 R18, -RZ, R12.H0_H0 ;  /* 0x2000000cff127230 */ /* 0x000fe20000004100 */
[----:B--2---:R-:W-:Y:S01]  /*0570*/  I2FP.F32.U32 R14, R0 ;  /* 0x00000000000e7245 */ /* 0x004fe20000201000 */
[----:B------:R-:W-:-:S03]  /*0580*/  FFMA R0, R11, R10, 0.0039215688593685626984 ;  /* 0x3b8080810b007423 */ /* 0x000fc6000000000a */
[----:B------:R-:W0:Y:S01]  /*0590*/  FCHK P0, R14, 255 ;  /* 0x437f00000e007902 */ /* 0x000e220000000000 */
[----:B------:R-:W-:-:S04]  /*05a0*/  FFMA R3, R0, R14, RZ ;  /* 0x0000000e00037223 */ /* 0x000fc800000000ff */
[----:B------:R-:W-:-:S04]  /*05b0*/  FFMA R10, R3, -255, R14 ;  /* 0xc37f0000030a7823 */ /* 0x000fc8000000000e */
[----:B------:R-:W-:Y:S01]  /*05c0*/  FFMA R0, R0, R10, R3 ;  /* 0x0000000a00007223 */ /* 0x000fe20000000003 */
[----:B0-----:R-:W-:Y:S06]  /*05d0*/  @!P0 BRA `(.L_x_7) ;  /* 0x0000000000108947 */ /* 0x001fec0003800000 */
[----:B------:R-:W-:Y:S01]  /*05e0*/  MOV R3, R14 ;  /* 0x0000000e00037202 */ /* 0x000fe20000000f00 */
[----:B------:R-:W-:Y:S01]  /*05f0*/  IMAD.MOV.U32 R0, RZ, RZ, 0x437f0000 ;  /* 0x437f0000ff007424 */ /* 0x000fe200078e00ff */
[----:B------:R-:W-:-:S07]  /*0600*/  MOV R12, 0x620 ;  /* 0x00000620000c7802 */ /* 0x000fce0000000f00 */
[----:B------:R-:W-:Y:S05]  /*0610*/  CALL.REL.NOINC `($__internal_0_$__cuda_sm3x_div_rn_noftz_f32_slowpath) ;  /* 0x0000001800387944 */ /* 0x000fea0003c00000 */
.L_x_7:
[----:B------:R-:W-:Y:S01]  /*0620*/  MOV R3, 0x40000000 ;  /* 0x4000000000037802 */ /* 0x000fe20000000f00 */
[----:B------:R-:W-:-:S04]  /*0630*/  VIADD R6, R6, 0x1 ;  /* 0x0000000106067836 */ /* 0x000fc80000000000 */
[----:B------:R-:W-:-:S05]  /*0640*/  FFMA R0, R0, R3, -1 ;  /* 0xbf80000000007423 */ /* 0x000fca0000000003 */
[----:B------:R-:W-:-:S05]  /*0650*/  F2FP.F16.F32.PACK_AB R0, RZ, R0 ;  /* 0x00000000ff00723e */ /* 0x000fca00000000ff */
[----:B------:R-:W-:-:S05]  /*0660*/  HADD2.F32 R0, -RZ, R0.H0_H0 ;  /* 0x20000000ff007230 */ /* 0x000fca0000004100 */
[----:B------:R-:W-:-:S07]  /*0670*/  FFMA R9, R18, R0, R9 ;  /* 0x0000000012097223 */ /* 0x000fce0000000009 */
.L_x_4:
[----:B--2---:R-:W-:Y:S05]  /*0680*/  BSYNC.RECONVERGENT B2 ;  /* 0x0000000000027941 */ /* 0x004fea0003800200 */
.L_x_3:
[----:B------:R-:W2:Y:S01]  /*0690*/  LDG.E.CONSTANT R3, desc[UR10][R4.64+-0xc] ;  /* 0xfffff40a04037981 */ /* 0x000ea2000c1e9900 */
[----:B------:R-:W-:Y:S01]  /*06a0*/  BSSY.RECONVERGENT B2, `(.L_x_8) ;  /* 0x0000032000027945 */ /* 0x000fe20003800200 */
[----:B--2---:R-:W-:-:S13]  /*06b0*/  ISETP.NE.AND P0, PT, R3, R2, PT ;  /* 0x000000020300720c */ /* 0x004fda0003f05270 */
[----:B------:R-:W-:Y:S05]  /*06c0*/  @P0 BRA `(.L_x_9) ;  /* 0x0000000000bc0947 */ /* 0x000fea0003800000 */
[----:B------:R-:W2:Y:S02]  /*06d0*/  LDG.E.CONSTANT R0, desc[UR10][R4.64+-0x10] ;  /* 0xfffff00a04007981 */ /* 0x000ea4000c1e9900 */
[----:B--2---:R-:W-:-:S05]  /*06e0*/  IMAD R0, R0, UR9, R7 ;  /* 0x0000000900007c24 */ /* 0x004fca000f8e0207 */
[----:B------:R-:W-:-:S04]  /*06f0*/  IADD3 R10, P0, PT, R0, UR12, RZ ;  /* 0x0000000c000a7c10 */ /* 0x000fc8000ff1e0ff */
        /* <DEDUP_REMOVED lines=13> */
[----:B------:R-:W-:Y:S02]  /*07d0*/  HFMA2 R0, -RZ, RZ, 3.748046875, 0 ;  /* 0x437f0000ff007431 */ /* 0x000fe400000001ff */
[----:B------:R-:W-:Y:S01]  /*07e0*/  IMAD.MOV.U32 R3, RZ, RZ, R14 ;  /* 0x000000ffff037224 */ /* 0x000fe200078e000e */
[----:B------:R-:W-:-:S07]  /*07f0*/  MOV R12, 0x810 ;  /* 0x00000810000c7802 */ /* 0x000fce0000000f00 */
[----:B------:R-:W-:Y:S05]  /*0800*/  CALL.REL.NOINC `($__internal_0_$__cuda_sm3x_div_rn_noftz_f32_slowpath) ;  /* 0x0000001400bc7944 */ /* 0x000fea0003c00000 */
[----:B------:R-:W-:-:S07]  /*0810*/  IMAD.MOV.U32 R3, RZ, RZ, R0 ;  /* 0x000000ffff037224 */ /* 0x000fce00078e0000 */
.L_x_11:
[----:B------:R-:W-:Y:S05]  /*0820*/  BSYNC.RECONVERGENT B3 ;  /* 0x0000000000037941 */ /* 0x000fea0003800200 */
.L_x_10:
[----:B------:R-:W2:Y:S01]  /*0830*/  LDG.E.U8.CONSTANT R0, desc[UR10][R4.64+-0x4] ;  /* 0xfffffc0a04007981 */ /* 0x000ea2000c1e9100 */
[----:B------:R-:W-:Y:S01]  /*0840*/  MOV R11, 0x3b808081 ;  /* 0x3b808081000b7802 */ /* 0x000fe20000000f00 */
[----:B------:R-:W-:Y:S02]  /*0850*/  IMAD.MOV.U32 R12, RZ, RZ, 0x437f0000 ;  /* 0x437f0000ff0c7424 */ /* 0x000fe400078e00ff */
[----:B------:R-:W-:Y:S02]  /*0860*/  HFMA2 R10, -RZ, RZ, 2, 0 ;  /* 0x40000000ff0a7431 */ /* 0x000fe400000001ff */
[----:B------:R-:W-:-:S03]  /*0870*/  FFMA R14, R11, -R12, 1 ;  /* 0x3f8000000b0e7423 */ /* 0x000fc6000000080c */
[----:B------:R-:W-:-:S05]  /*0880*/  FFMA R3, R3, R10, -1 ;  /* 0xbf80000003037423 */ /* 0x000fca000000000a */
        /* <DEDUP_REMOVED lines=13> */
.L_x_12:
[----:B------:R-:W-:Y:S02]  /*0960*/  MOV R3, 0x40000000 ;  /* 0x4000000000037802 */ /* 0x000fe40000000f00 */
[----:B------:R-:W-:-:S03]  /*0970*/  IADD3 R6, PT, PT, R6, 0x1, RZ ;  /* 0x0000000106067810 */ /* 0x000fc60007ffe0ff */
[----:B------:R-:W-:-:S05]  /*0980*/  FFMA R0, R0, R3, -1 ;  /* 0xbf80000000007423 */ /* 0x000fca0000000003 */
[----:B------:R-:W-:-:S05]  /*0990*/  F2FP.F16.F32.PACK_AB R0, RZ, R0 ;  /* 0x00000000ff00723e */ /* 0x000fca00000000ff */
[----:B------:R-:W-:-:S05]  /*09a0*/  HADD2.F32 R0, -RZ, R0.H0_H0 ;  /* 0x20000000ff007230 */ /* 0x000fca0000004100 */
[----:B------:R-:W-:-:S07]  /*09b0*/  FFMA R9, R18, R0, R9 ;  /* 0x0000000012097223 */ /* 0x000fce0000000009 */
.L_x_9:
[----:B------:R-:W-:Y:S05]  /*09c0*/  BSYNC.RECONVERGENT B2 ;  /* 0x0000000000027941 */ /* 0x000fea0003800200 */
.L_x_8:
[----:B------:R-:W2:Y:S01]  /*09d0*/  LDG.E.CONSTANT R3, desc[UR10][R4.64+0x4] ;  /* 0x0000040a04037981 */ /* 0x000ea2000c1e9900 */
[----:B------:R-:W-:Y:S01]  /*09e0*/  BSSY.RECONVERGENT B2, `(.L_x_13) ;  /* 0x0000032000027945 */ /* 0x000fe20003800200 */
[----:B--2---:R-:W-:-:S13]  /*09f0*/  ISETP.NE.AND P0, PT, R3, R2, PT ;  /* 0x000000020300720c */ /* 0x004fda0003f05270 */
[----:B------:R-:W-:Y:S05]  /*0a00*/  @P0 BRA `(.L_x_14) ;  /* 0x0000000000bc0947 */ /* 0x000fea0003800000 */
[----:B------:R-:W2:Y:S02]  /*0a10*/  LDG.E.CONSTANT R0, desc[UR10][R4.64] ;  /* 0x0000000a04007981 */ /* 0x000ea4000c1e9900 */
[----:B--2---:R-:W-:-:S05]  /*0a20*/  IMAD R0, R0, UR9, R7 ;  /* 0x0000000900007c24 */ /* 0x004fca000f8e0207 */
[----:B------:R-:W-:-:S05]  /*0a30*/  IADD3 R10, P0, PT, R0, UR12, RZ ;  /* 0x0000000c000a7c10 */ /* 0x000fca000ff1e0ff */
[----:B------:R-:W-:-:S05]  /*0a40*/  IMAD.X R11, RZ, RZ, UR13, P0 ;  /* 0x0000000dff0b7e24 */ /* 0x000fca00080e06ff */
[----:B------:R-:W2:Y:S01]  /*0a50*/  LDG.E.U8 R10, desc[UR10][R10.64] ;  /* 0x0000000a0a0a7981 */ /* 0x000ea2000c1e1100 */
[----:B------:R-:W-:Y:S01]  /*0a60*/  HFMA2 R3, -RZ, RZ, 3.748046875, 0 ;  /* 0x437f0000ff037431 */ /* 0x000fe200000001ff */
[----:B------:R-:W-:Y:S01]  /*0a70*/  MOV R0, 0x3b808081 ;  /* 0x3b80808100007802 */ /* 0x000fe20000000f00 */
[----:B------:R-:W-:Y:S04]  /*0a80*/  BSSY.RECONVERGENT B3, `(.L_x_15) ;  /* 0x000000e000037945 */ /* 0x000fe80003800200 */
        /* <DEDUP_REMOVED lines=8> */
[----:B------:R-:W-:Y:S01]  /*0b10*/  IMAD.MOV.U32 R3, RZ, RZ, R14 ;  /* 0x000000ffff037224 */ /* 0x000fe200078e000e */
[----:B------:R-:W-:Y:S02]  /*0b20*/  MOV R0, 0x437f0000 ;  /* 0x437f000000007802 */ /* 0x000fe40000000f00 */
[----:B------:R-:W-:-:S07]  /*0b30*/  MOV R12, 0xb50 ;  /* 0x00000b50000c7802 */ /* 0x000fce0000000f00 */
[----:B------:R-:W-:Y:S05]  /*0b40*/  CALL.REL.NOINC `($__internal_0_$__cuda_sm3x_div_rn_noftz_f32_slowpath) ;  /* 0x0000001000ec7944 */ /* 0x000fea0003c00000 */
[----:B------:R-:W-:-:S07]  /*0b50*/  MOV R3, R0 ;  /* 0x0000000000037202 */ /* 0x000fce0000000f00 */
.L_x_16:
[----:B------:R-:W-:Y:S05]  /*0b60*/  BSYNC.RECONVERGENT B3 ;  /* 0x0000000000037941 */ /* 0x000fea0003800200 */
.L_x_15:
[----:B------:R-:W2:Y:S01]  /*0b70*/  LDG.E.U8.CONSTANT R0, desc[UR10][R4.64+0xc] ;  /* 0x00000c0a04007981 */ /* 0x000ea2000c1e9100 */
[----:B------:R-:W-:Y:S02]  /*0b80*/  HFMA2 R12, -RZ, RZ, 3.748046875, 0 ;  /* 0x437f0000ff0c7431 */ /* 0x000fe400000001ff */
[----:B------:R-:W-:Y:S01]  /*0b90*/  IMAD.MOV.U32 R11, RZ, RZ, 0x3b808081 ;  /* 0x3b808081ff0b7424 */ /* 0x000fe200078e00ff */
[----:B------:R-:W-:-:S05]  /*0ba0*/  MOV R10, 0x40000000 ;  /* 0x40000000000a7802 */ /* 0x000fca0000000f00 */
        /* <DEDUP_REMOVED lines=15> */
.L_x_17:
[----:B------:R-:W-:Y:S01]  /*0ca0*/  MOV R3, 0x40000000 ;  /* 0x4000000000037802 */ /* 0x000fe20000000f00 */
[----:B------:R-:W-:-:S04]  /*0cb0*/  VIADD R6, R6, 0x1 ;  /* 0x0000000106067836 */ /* 0x000fc80000000000 */
[----:B------:R-:W-:-:S05]  /*0cc0*/  FFMA R0, R0, R3, -1 ;  /* 0xbf80000000007423 */ /* 0x000fca0000000003 */
[----:B------:R-:W-:-:S05]  /*0cd0*/  F2FP.F16.F32.PACK_AB R0, RZ, R0 ;  /* 0x00000000ff00723e */ /* 0x000fca00000000ff */
[----:B------:R-:W-:-:S05]  /*0ce0*/  HADD2.F32 R0, -RZ, R0.H0_H0 ;  /* 0x20000000ff007230 */ /* 0x000fca0000004100 */
[----:B------:R-:W-:-:S07]  /*0cf0*/  FFMA R9, R18, R0, R9 ;  /* 0x0000000012097223 */ /* 0x000fce0000000009 */
.L_x_14:
[----:B------:R-:W-:Y:S05]  /*0d00*/  BSYNC.RECONVERGENT B2 ;  /* 0x0000000000027941 */ /* 0x000fea0003800200 */
.L_x_13:
        /* <DEDUP_REMOVED lines=9> */
[----:B------:R-:W-:Y:S02]  /*0da0*/  HFMA2 R0, -RZ, RZ, 0.9375, -7.688999176025390625e-06 ;  /* 0x3b808081ff007431 */ /* 0x000fe400000001ff */
        /* <DEDUP_REMOVED lines=10> */
[----:B------:R-:W-:Y:S02]  /*0e50*/  MOV R3, R14 ;  /* 0x0000000e00037202 */ /* 0x000fe40000000f00 */
[----:B------:R-:W-:Y:S02]  /*0e60*/  MOV R0, 0x437f0000 ;  /* 0x437f000000007802 */ /* 0x000fe40000000f00 */
[----:B------:R-:W-:-:S07]  /*0e70*/  MOV R12, 0xe90 ;  /* 0x00000e90000c7802 */ /* 0x000fce0000000f00 */
[----:B------:R-:W-:Y:S05]  /*0e80*/  CALL.REL.NOINC `($__internal_0_$__cuda_sm3x_div_rn_noftz_f32_slowpath) ;  /* 0x00000010001c7944 */ /* 0x000fea0003c00000 */
[----:B------:R-:W-:-:S07]  /*0e90*/  IMAD.MOV.U32 R3, RZ, RZ, R0 ;  /* 0x000000ffff037224 */ /* 0x000fce00078e0000 */
.L_x_21:
[----:B------:R-:W-:Y:S05]  /*0ea0*/  BSYNC.RECONVERGENT B3 ;  /* 0x0000000000037941 */ /* 0x000fea0003800200 */
.L_x_20:
[----:B------:R-:W2:Y:S01]  /*0eb0*/  LDG.E.U8.CONSTANT R0, desc[UR10][R4.64+0x1c] ;  /* 0x00001c0a04007981 */ /* 0x000ea2000c1e9100 */
[----:B------:R-:W-:Y:S01]  /*0ec0*/  HFMA2 R12, -RZ, RZ, 3.748046875, 0 ;  /* 0x437f0000ff0c7431 */ /* 0x000fe200000001ff */
[----:B------:R-:W-:Y:S01]  /*0ed0*/  MOV R11, 0x3b808081 ;  /* 0x3b808081000b7802 */ /* 0x000fe20000000f00 */
        /* <DEDUP_REMOVED lines=16> */
.L_x_22:
[----:B------:R-:W-:Y:S01]  /*0fe0*/  IMAD.MOV.U32 R3, RZ, RZ, 0x40000000 ;  /* 0x40000000ff037424 */ /* 0x000fe200078e00ff */
[----:B------:R-:W-:-:S03]  /*0ff0*/  IADD3 R6, PT, PT, R6, 0x1, RZ ;  /* 0x0000000106067810 */ /* 0x000fc60007ffe0ff */
[----:B------:R-:W-:-:S05]  /*1000*/  FFMA R0, R0, R3, -1 ;  /* 0xbf80000000007423 */ /* 0x000fca0000000003 */
[----:B------:R-:W-:-:S05]  /*1010*/  F2FP.F16.F32.PACK_AB R0, RZ, R0 ;  /* 0x00000000ff00723e */ /* 0x000fca00000000ff */
[----:B------:R-:W-:-:S05]  /*1020*/  HADD2.F32 R0, -RZ, R0.H0_H0 ;  /* 0x20000000ff007230 */ /* 0x000fca0000004100 */
[----:B------:R-:W-:-:S07]  /*1030*/  FFMA R9, R18, R0, R9 ;  /* 0x0000000012097223 */ /* 0x000fce0000000009 */
.L_x_19:
[----:B------:R-:W-:Y:S05]  /*1040*/  BSYNC.RECONVERGENT B2 ;  /* 0x0000000000027941 */ /* 0x000fea0003800200 */
.L_x_18:
[----:B------:R-:W-:-:S04]  /*1050*/  IADD3 R4, P0, PT, R4, 0x40, RZ ;  /* 0x0000004004047810 */ /* 0x000fc80007f1e0ff */
[----:B------:R-:W-:Y:S01]  /*1060*/  IADD3.X R5, PT, PT, RZ, R5, RZ, P0, !PT ;  /* 0x00000005ff057210 */ /* 0x000fe200007fe4ff */
[----:B------:R-:W-:Y:S08]  /*1070*/  BRA.U UP0, `(.L_x_23) ;  /* 0xfffffff100b07547 */ /* 0x000ff0000b83ffff */
.L_x_2:
[----:B------:R-:W-:-:S09]  /*1080*/  UISETP.NE.AND UP0, UPT, UR8, URZ, UPT ;  /* 0x000000ff0800728c */ /* 0x000fd2000bf05270 */
[----:B------:R-:W-:Y:S05]  /*1090*/  BRA.U !UP0, `(.L_x_1) ;  /* 0x0000000908b47547 */ /* 0x000fea000b800000 */
[----:B------:R-:W-:-:S09]  /*10a0*/  UISETP.NE.AND UP0, UPT, UR8, 0x1, UPT ;  /* 0x000000010800788c */ /* 0x000fd2000bf05270 */
[----:B------:R-:W-:Y:S05]  /*10b0*/  BRA.U !UP0, `(.L_x_24) ;  /* 0x0000000508bc7547 */ /* 0x000fea000b800000 */
[----:B------:R-:W0:Y:S02]  /*10c0*/  LDC.64 R4, c[0x0][0x388] ;  /* 0x0000e200ff047b82 */ /* 0x000e240000000a00 */
[----:B0-----:R-:W-:-:S05]  /*10d0*/  IMAD.WIDE.U32 R4, R8, 0x10, R4 ;  /* 0x0000001008047825 */ /* 0x001fca00078e0004 */
[----:B------:R-:W2:Y:S01]  /*10e0*/  LDG.E.CONSTANT R3, desc[UR10][R4.64+0x4] ;  /* 0x0000040a04037981 */ /* 0x000ea2000c1e9900 */
[----:B------:R-:W-:Y:S01]  /*10f0*/  BSSY.RECONVERGENT B2, `(.L_x_25) ;  /* 0x0000034000027945 */ /* 0x000fe20003800200 */
[----:B--2---:R-:W-:-:S13]  /*1100*/  ISETP.NE.AND P0, PT, R3, R2, PT ;  /* 0x000000020300720c */ /* 0x004fda0003f05270 */
[----:B------:R-:W-:Y:S05]  /*1110*/  @P0 BRA `(.L_x_26) ;  /* 0x0000000000c40947 */ /* 0x000fea0003800000 */
[----:B------:R-:W2:Y:S01]  /*1120*/  LDG.E.CONSTANT R0, desc[UR10][R4.64] ;  /* 0x0000000a04007981 */ /* 0x000ea2000c1e9900 */
[----:B------:R-:W2:Y:S01]  /*1130*/  LDCU UR4, c[0x0][0x398] ;  /* 0x00007300ff0477ac */ /* 0x000ea20008000800 */
[----:B------:R-:W0:Y:S01]  /*1140*/  LDCU.64 UR6, c[0x0][0x380] ;  /* 0x00007000ff0677ac */ /* 0x000e220008000a00 */
[----:B--2---:R-:W-:-:S05]  /*1150*/  IMAD R0, R0, UR4, R7 ;  /* 0x0000000400007c24 */ /* 0x004fca000f8e0207 */
[----:B0-----:R-:W-:-:S05]  /*1160*/  IADD3 R10, P0, PT, R0, UR6, RZ ;  /* 0x00000006000a7c10 */ /* 0x001fca000ff1e0ff */
        /* <DEDUP_REMOVED lines=18> */
.L_x_28:
[----:B------:R-:W-:Y:S05]  /*1290*/  BSYNC.RECONVERGENT B3 ;  /* 0x0000000000037941 */ /* 0x000fea0003800200 */
.L_x_27:
        /* <DEDUP_REMOVED lines=19> */
.L_x_29:
[----:B------:R-:W-:Y:S01]  /*13d0*/  MOV R3, 0x40000000 ;  /* 0x4000000000037802 */ /* 0x000fe20000000f00 */
[----:B------:R-:W-:-:S04]  /*13e0*/  VIADD R6, R6, 0x1 ;  /* 0x0000000106067836 */ /* 0x000fc80000000000 */
[----:B------:R-:W-:-:S05]  /*13f0*/  FFMA R0, R0, R3, -1 ;  /* 0xbf80000000007423 */ /* 0x000fca0000000003 */
[----:B------:R-:W-:-:S05]  /*1400*/  F2FP.F16.F32.PACK_AB R0, RZ, R0 ;  /* 0x00000000ff00723e */ /* 0x000fca00000000ff */
[----:B------:R-:W-:-:S05]  /*1410*/  HADD2.F32 R0, -RZ, R0.H0_H0 ;  /* 0x20000000ff007230 */ /* 0x000fca0000004100 */
[----:B------:R-:W-:-:S07]  /*1420*/  FFMA R9, R18, R0, R9 ;  /* 0x0000000012097223 */ /* 0x000fce0000000009 */
.L_x_26:
[----:B------:R-:W-:Y:S05]  /*1430*/  BSYNC.RECONVERGENT B2 ;  /* 0x0000000000027941 */ /* 0x000fea0003800200 */
.L_x_25:
        /* <DEDUP_REMOVED lines=8> */
[----:B0-----:R-:W-:-:S04]  /*14c0*/  IADD3 R10, P0, PT, R0, UR6, RZ ;  /* 0x00000006000a7c10 */ /* 0x001fc8000ff1e0ff */
        /* <DEDUP_REMOVED lines=18> */
.L_x_33:
[----:B------:R-:W-:Y:S05]  /*15f0*/  BSYNC.RECONVERGENT B3 ;  /* 0x0000000000037941 */ /* 0x000fea0003800200 */
.L_x_32:
[----:B------:R-:W2:Y:S01]  /*1600*/  LDG.E.U8.CONSTANT R4, desc[UR10][R4.64+0x1c] ;  /* 0x00001c0a04047981 */ /* 0x000ea2000c1e9100 */
[----:B------:R-:W-:Y:S01]  /*1610*/  HFMA2 R11, -RZ, RZ, 3.748046875, 0 ;  /* 0x437f0000ff0b7431 */ /* 0x000fe200000001ff */
[----:B------:R-:W-:Y:S01]  /*1620*/  MOV R0, 0x3b808081 ;  /* 0x3b80808100007802 */ /* 0x000fe20000000f00 */
[----:B------:R-:W-:-:S04]  /*1630*/  IMAD.MOV.U32 R12, RZ, RZ, 0x40000000 ;  /* 0x40000000ff0c7424 */ /* 0x000fc800078e00ff */
[----:B------:R-:W-:Y:S01]  /*1640*/  FFMA R3, R3, R12, -1 ;  /* 0xbf80000003037423 */ /* 0x000fe2000000000c */
[----:B------:R-:W-:-:S04]  /*1650*/  FFMA R11, R0, -R11, 1 ;  /* 0x3f800000000b7423 */ /* 0x000fc8000000080b */
[----:B------:R-:W-:Y:S01]  /*1660*/  F2FP.F16.F32.PACK_AB R3, RZ, R3 ;  /* 0x00000003ff03723e */ /* 0x000fe200000000ff */
[----:B------:R-:W-:Y:S01]  /*1670*/  FFMA R0, R11, R0, 0.0039215688593685626984 ;  /* 0x3b8080810b007423 */ /* 0x000fe20000000000 */
[----:B--2---:R-:W-:-:S03]  /*1680*/  I2FP.F32.U32 R10, R4 ;  /* 0x00000004000a7245 */ /* 0x004fc60000201000 */
[----:B------:R-:W-:Y:S01]  /*1690*/  HADD2.F32 R4, -RZ, R3.H0_H0 ;  /* 0x20000003ff047230 */ /* 0x000fe20000004100 */
        /* <DEDUP_REMOVED lines=9> */
.L_x_34:
[----:B------:R-:W-:Y:S01]  /*1730*/  IMAD.MOV.U32 R3, RZ, RZ, 0x40000000 ;  /* 0x40000000ff037424 */ /* 0x000fe200078e00ff */
[----:B------:R-:W-:-:S03]  /*1740*/  IADD3 R6, PT, PT, R6, 0x1, RZ ;  /* 0x0000000106067810 */ /* 0x000fc60007ffe0ff */
[----:B------:R-:W-:-:S05]  /*1750*/  FFMA R0, R0, R3, -1 ;  /* 0xbf80000000007423 */ /* 0x000fca0000000003 */
[----:B------:R-:W-:-:S05]  /*1760*/  F2FP.F16.F32.PACK_AB R0, RZ, R0 ;  /* 0x00000000ff00723e */ /* 0x000fca00000000ff */
[----:B------:R-:W-:-:S05]  /*1770*/  HADD2.F32 R0, -RZ, R0.H0_H0 ;  /* 0x20000000ff007230 */ /* 0x000fca0000004100 */
[----:B------:R-:W-:-:S07]  /*1780*/  FFMA R9, R4, R0, R9 ;  /* 0x0000000004097223 */ /* 0x000fce0000000009 */
.L_x_31:
[----:B------:R-:W-:Y:S05]  /*1790*/  BSYNC.RECONVERGENT B2 ;  /* 0x0000000000027941 */ /* 0x000fea0003800200 */
.L_x_30:
[----:B------:R-:W-:-:S07]  /*17a0*/  IADD3 R8, PT, PT, R8, 0x2, RZ ;  /* 0x0000000208087810 */ /* 0x000fce0007ffe0ff */
.L_x_24:
[----:B------:R-:W0:Y:S02]  /*17b0*/  LDCU UR4, c[0x0][0x394] ;  /* 0x00007280ff0477ac */ /* 0x000e240008000800 */
[----:B0-----:R-:W-:-:S04]  /*17c0*/  ULOP3.LUT UR4, UR4, 0x1, URZ, 0xc0, !UPT ;  /* 0x0000000104047892 */ /* 0x001fc8000f8ec0ff */
[----:B------:R-:W-:-:S09]  /*17d0*/  UISETP.NE.U32.AND UP0, UPT, UR4, 0x1, UPT ;  /* 0x000000010400788c */ /* 0x000fd2000bf05070 */
[----:B------:R-:W-:Y:S05]  /*17e0*/  BRA.U UP0, `(.L_x_1) ;  /* 0x0000000100e07547 */ /* 0x000fea000b800000 */
        /* <DEDUP_REMOVED lines=29> */
.L_x_37:
[----:B------:R-:W-:Y:S05]  /*19c0*/  BSYNC.RECONVERGENT B3 ;  /* 0x0000000000037941 */ /* 0x000fea0003800200 */
.L_x_36:
[----:B------:R-:W2:Y:S01]  /*19d0*/  LDG.E.U8.CONSTANT R4, desc[UR10][R4.64+0xc] ;  /* 0x00000c0a04047981 */ /* 0x000ea2000c1e9100 */
[----:B------:R-:W-:Y:S02]  /*19e0*/  HFMA2 R11, -RZ, RZ, 3.748046875, 0 ;  /* 0x437f0000ff0b7431 */ /* 0x000fe400000001ff */
[----:B------:R-:W-:Y:S01]  /*19f0*/  IMAD.MOV.U32 R0, RZ, RZ, 0x3b808081 ;  /* 0x3b808081ff007424 */ /* 0x000fe200078e00ff */
[----:B------:R-:W-:-:S05]  /*1a00*/  MOV R10, 0x40000000 ;  /* 0x40000000000a7802 */ /* 0x000fca0000000f00 */
        /* <DEDUP_REMOVED lines=15> */
.L_x_38:
[----:B------:R-:W-:Y:S01]  /*1b00*/  MOV R3, 0x40000000 ;  /* 0x4000000000037802 */ /* 0x000fe20000000f00 */
[----:B------:R-:W-:-:S04]  /*1b10*/  VIADD R6, R6, 0x1 ;  /* 0x0000000106067836 */ /* 0x000fc80000000000 */
[----:B------:R-:W-:-:S05]  /*1b20*/  FFMA R0, R0, R3, -1 ;  /* 0xbf80000000007423 */ /* 0x000fca0000000003 */
[----:B------:R-:W-:-:S05]  /*1b30*/  F2FP.F16.F32.PACK_AB R0, RZ, R0 ;  /* 0x00000000ff00723e */ /* 0x000fca00000000ff */
[----:B------:R-:W-:-:S05]  /*1b40*/  HADD2.F32 R0, -RZ, R0.H0_H0 ;  /* 0x20000000ff007230 */ /* 0x000fca0000004100 */
[----:B------:R-:W-:-:S07]  /*1b50*/  FFMA R9, R4, R0, R9 ;  /* 0x0000000004097223 */ /* 0x000fce0000000009 */
.L_x_35:
[----:B------:R-:W-:Y:S05]  /*1b60*/  BSYNC.RECONVERGENT B2 ;  /* 0x0000000000027941 */ /* 0x000fea0003800200 */
.L_x_1:
[----:B------:R-:W-:-:S13]  /*1b70*/  ISETP.GE.AND P0, PT, R6, 0x1, PT ;  /* 0x000000010600780c */ /* 0x000fda0003f06270 */
[----:B------:R-:W-:Y:S05]  /*1b80*/  @!P0 EXIT ;  /* 0x000000000000894d */ /* 0x000fea0003800000 */
[----:B------:R-:W-:Y:S01]  /*1b90*/  I2FP.F32.U32 R4, R6 ;  /* 0x0000000600047245 */ /* 0x000fe20000201000 */
[----:B------:R-:W-:Y:S03]  /*1ba0*/  BSSY.RECONVERGENT B2, `(.L_x_39) ;  /* 0x000000e000027945 */ /* 0x000fe60003800200 */
[----:B------:R-:W0:Y:S08]  /*1bb0*/  MUFU.RCP R0, R4 ;  /* 0x0000000400007308 */ /* 0x000e300000001000 */
[----:B------:R-:W1:Y:S01]  /*1bc0*/  FCHK P0, R9, R4 ;  /* 0x0000000409007302 */ /* 0x000e620000000000 */
[----:B0-----:R-:W-:-:S04]  /*1bd0*/  FFMA R3, -R4, R0, 1 ;  /* 0x3f80000004037423 */ /* 0x001fc80000000100 */
[----:B------:R-:W-:-:S04]  /*1be0*/  FFMA R0, R0, R3, R0 ;  /* 0x0000000300007223 */ /* 0x000fc80000000000 */
[----:B------:R-:W-:-:S04]  /*1bf0*/  FFMA R6, R0, R9, RZ ;  /* 0x0000000900067223 */ /* 0x000fc800000000ff */
[----:B------:R-:W-:-:S04]  /*1c00*/  FFMA R3, -R4, R6, R9 ;  /* 0x0000000604037223 */ /* 0x000fc80000000109 */
[----:B------:R-:W-:Y:S01]  /*1c10*/  FFMA R6, R0, R3, R6 ;  /* 0x0000000300067223 */ /* 0x000fe20000000006 */
[----:B-1----:R-:W-:Y:S06]  /*1c20*/  @!P0 BRA `(.L_x_40) ;  /* 0x0000000000148947 */ /* 0x002fec0003800000 */
[----:B------:R-:W-:Y:S02]  /*1c30*/  MOV R3, R9 ;  /* 0x0000000900037202 */ /* 0x000fe40000000f00 */
[----:B------:R-:W-:Y:S02]  /*1c40*/  MOV R0, R4 ;  /* 0x0000000400007202 */ /* 0x000fe40000000f00 */
[----:B------:R-:W-:-:S07]  /*1c50*/  MOV R12, 0x1c70 ;  /* 0x00001c70000c7802 */ /* 0x000fce0000000f00 */
[----:B------:R-:W-:Y:S05]  /*1c60*/  CALL.REL.NOINC `($__internal_0_$__cuda_sm3x_div_rn_noftz_f32_slowpath) ;  /* 0x0000000000a47944 */ /* 0x000fea0003c00000 */
[----:B------:R-:W-:-:S07]  /*1c70*/  IMAD.MOV.U32 R6, RZ, RZ, R0 ;  /* 0x000000ffff067224 */ /* 0x000fce00078e0000 */
.L_x_40:
[----:B------:R-:W-:Y:S05]  /*1c80*/  BSYNC.RECONVERGENT B2 ;  /* 0x0000000000027941 */ /* 0x000fea0003800200 */
.L_x_39:
[----:B------:R-:W0:Y:S01]  /*1c90*/  LDCU UR4, c[0x0][0x398] ;  /* 0x00007300ff0477ac */ /* 0x000e220008000800 */
[----:B------:R-:W1:Y:S01]  /*1ca0*/  LDCU.64 UR6, c[0x0][0x380] ;  /* 0x00007000ff0677ac */ /* 0x000e620008000a00 */
[----:B0-----:R-:W-:-:S05]  /*1cb0*/  IMAD R2, R2, UR4, R7 ;  /* 0x0000000402027c24 */ /* 0x001fca000f8e0207 */
[----:B-1----:R-:W-:-:S04]  /*1cc0*/  IADD3 R4, P0, PT, R2, UR6, RZ ;  /* 0x0000000602047c10 */ /* 0x002fc8000ff1e0ff */
[----:B------:R-:W-:-:S05]  /*1cd0*/  IADD3.X R5, PT, PT, RZ, UR7, RZ, P0, !PT ;  /* 0x00000007ff057c10 */ /* 0x000fca00087fe4ff */
[----:B------:R-:W2:Y:S01]  /*1ce0*/  LDG.E.U8 R0, desc[UR10][R4.64] ;  /* 0x0000000a04007981 */ /* 0x000ea2000c1e1100 */
[----:B------:R-:W-:Y:S02]  /*1cf0*/  HFMA2 R2, -RZ, RZ, 0.9375, -7.688999176025390625e-06 ;  /* 0x3b808081ff027431 */ /* 0x000fe400000001ff */
[----:B------:R-:W-:Y:S01]  /*1d00*/  IMAD.MOV.U32 R3, RZ, RZ, 0x437f0000 ;  /* 0x437f0000ff037424 */ /* 0x000fe200078e00ff */
[----:B------:R-:W-:Y:S03]  /*1d10*/  BSSY.RECONVERGENT B2, `(.L_x_41) ;  /* 0x000000c000027945 */ /* 0x000fe60003800200 */
[----:B------:R-:W-:Y:S01]  /*1d20*/  FFMA R7, R2, -R3, 1 ;  /* 0x3f80000002077423 */ /* 0x000fe20000000803 */
[----:B--2---:R-:W-:-:S03]  /*1d30*/  I2FP.F32.U32 R3, R0 ;  /* 0x0000000000037245 */ /* 0x004fc60000201000 */
[----:B------:R-:W-:Y:S01]  /*1d40*/  FFMA R0, R7, R2, 0.0039215688593685626984 ;  /* 0x3b80808107007423 */ /* 0x000fe20000000002 */
[----:B------:R-:W0:Y:S03]  /*1d50*/  FCHK P0, R3, 255 ;  /* 0x437f000003007902 */ /* 0x000e260000000000 */
[----:B------:R-:W-:-:S04]  /*1d60*/  FFMA R2, R0, R3, RZ ;  /* 0x0000000300027223 */ /* 0x000fc800000000ff */
[----:B------:R-:W-:-:S04]  /*1d70*/  FFMA R7, R2, -255, R3 ;  /* 0xc37f000002077823 */ /* 0x000fc80000000003 */
[----:B------:R-:W-:Y:S01]  /*1d80*/  FFMA R0, R0, R7, R2 ;  /* 0x0000000700007223 */ /* 0x000fe20000000002 */
[----:B0-----:R-:W-:Y:S06]  /*1d90*/  @!P0 BRA `(.L_x_42) ;  /* 0x00000000000c8947 */ /* 0x001fec0003800000 */
[----:B------:R-:W-:Y:S02]  /*1da0*/  MOV R0, 0x437f0000 ;  /* 0x437f000000007802 */ /* 0x000fe40000000f00 */
[----:B------:R-:W-:-:S07]  /*1db0*/  MOV R12, 0x1dd0 ;  /* 0x00001dd0000c7802 */ /* 0x000fce0000000f00 */
[----:B------:R-:W-:Y:S05]  /*1dc0*/  CALL.REL.NOINC `($__internal_0_$__cuda_sm3x_div_rn_noftz_f32_slowpath) ;  /* 0x00000000004c7944 */ /* 0x000fea0003c00000 */
.L_x_42:
[----:B------:R-:W-:Y:S05]  /*1dd0*/  BSYNC.RECONVERGENT B2 ;  /* 0x0000000000027941 */ /* 0x000fea0003800200 */
.L_x_41:
[----:B------:R-:W0:Y:S01]  /*1de0*/  LDC R2, c[0x0][0x39c] ;  /* 0x0000e700ff027b82 */ /* 0x000e220000000800 */
[----:B------:R-:W-:-:S05]  /*1df0*/  MOV R3, 0x40000000 ;  /* 0x4000000000037802 */ /* 0x000fca0000000f00 */
[----:B------:R-:W-:-:S05]  /*1e00*/  FFMA R0, R0, R3, -1 ;  /* 0xbf80000000007423 */ /* 0x000fca0000000003 */
[----:B------:R-:W-:-:S05]  /*1e10*/  F2FP.F16.F32.PACK_AB R0, RZ, R0 ;  /* 0x00000000ff00723e */ /* 0x000fca00000000ff */
[----:B------:R-:W-:Y:S02]  /*1e20*/  HADD2.F32 R0, -RZ, R0.H0_H0 ;  /* 0x20000000ff007230 */ /* 0x000fe40000004100 */
[----:B0-----:R-:W-:-:S04]  /*1e30*/  FADD R3, -R2, 1 ;  /* 0x3f80000002037421 */ /* 0x001fc80000000100 */
[----:B------:R-:W-:-:S04]  /*1e40*/  FMUL R3, R0, R3 ;  /* 0x0000000300037220 */ /* 0x000fc80000400000 */
[----:B------:R-:W-:-:S05]  /*1e50*/  FFMA R3, R6, R2, R3 ;  /* 0x0000000206037223 */ /* 0x000fca0000000003 */
[----:B------:R-:W-:-:S05]  /*1e60*/  F2FP.F16.F32.PACK_AB R3, RZ, R3 ;  /* 0x00000003ff03723e */ /* 0x000fca00000000ff */
[----:B------:R-:W-:-:S05]  /*1e70*/  HADD2.F32 R3, -RZ, R3.H0_H0 ;  /* 0x20000003ff037230 */ /* 0x000fca0000004100 */
[----:B------:R-:W-:-:S04]  /*1e80*/  FMNMX R3, R3, 1, PT ;  /* 0x3f80000003037809 */ /* 0x000fc80003800000 */
[----:B------:R-:W-:-:S05]  /*1e90*/  FMNMX R3, R3, -1, !PT ;  /* 0xbf80000003037809 */ /* 0x000fca0007800000 */
[----:B------:R-:W-:-:S04]  /*1ea0*/  FADD R3, R3, 1 ;  /* 0x3f80000003037421 */ /* 0x000fc80000000000 */
[----:B------:R-:W-:-:S04]  /*1eb0*/  FMUL R3, R3, 0.5 ;  /* 0x3f00000003037820 */ /* 0x000fc80000400000 */
[----:B------:R-:W-:-:S06]  /*1ec0*/  FMUL R3, R3, 255 ;  /* 0x437f000003037820 */ /* 0x000fcc0000400000 */
[----:B------:R-:W0:Y:S02]  /*1ed0*/  F2I.U32.TRUNC.NTZ R3, R3 ;  /* 0x0000000300037305 */ /* 0x000e24000020f000 */
[----:B0-----:R-:W-:Y:S01]  /*1ee0*/  STG.E.U8 desc[UR10][R4.64], R3 ;  /* 0x0000000304007986 */ /* 0x001fe2000c10110a */
[----:B------:R-:W-:Y:S05]  /*1ef0*/  EXIT ;  /* 0x000000000000794d */ /* 0x000fea0003800000 */
        .weak           $__internal_0_$__cuda_sm3x_div_rn_noftz_f32_slowpath
        .type           $__internal_0_$__cuda_sm3x_div_rn_noftz_f32_slowpath,@function
        .size           $__internal_0_$__cuda_sm3x_div_rn_noftz_f32_slowpath,(.L_x_157 - $__internal_0_$__cuda_sm3x_div_rn_noftz_f32_slowpath)
$__internal_0_$__cuda_sm3x_div_rn_noftz_f32_slowpath:
[----:B------:R-:W-:Y:S01]  /*1f00*/  SHF.R.U32.HI R11, RZ, 0x17, R0 ;  /* 0x00000017ff0b7819 */ /* 0x000fe20000011600 */
[----:B------:R-:W-:Y:S01]  /*1f10*/  BSSY.RECONVERGENT B0, `(.L_x_43) ;  /* 0x0000063000007945 */ /* 0x000fe20003800200 */
[----:B------:R-:W-:Y:S02]  /*1f20*/  SHF.R.U32.HI R14, RZ, 0x17, R3 ;  /* 0x00000017ff0e7819 */ /* 0x000fe40000011603 */
[----:B------:R-:W-:Y:S02]  /*1f30*/  LOP3.LUT R11, R11, 0xff, RZ, 0xc0, !PT ;  /* 0x000000ff0b0b7812 */ /* 0x000fe400078ec0ff */
[----:B------:R-:W-:Y:S02]  /*1f40*/  LOP3.LUT R14, R14, 0xff, RZ, 0xc0, !PT ;  /* 0x000000ff0e0e7812 */ /* 0x000fe400078ec0ff */
[----:B------:R-:W-:Y:S01]  /*1f50*/  MOV R13, R3 ;  /* 0x00000003000d7202 */ /* 0x000fe20000000f00 */
[----:B------:R-:W-:Y:S01]  /*1f60*/  VIADD R16, R11, 0xffffffff ;  /* 0xffffffff0b107836 */ /* 0x000fe20000000000 */
[----:B------:R-:W-:-:S04]  /*1f70*/  IADD3 R15, PT, PT, R14, -0x1, RZ ;  /* 0xffffffff0e0f7810 */ /* 0x000fc80007ffe0ff */
[----:B------:R-:W-:-:S04]  /*1f80*/  ISETP.GT.U32.AND P0, PT, R16, 0xfd, PT ;  /* 0x000000fd1000780c */ /* 0x000fc80003f04070 */
[----:B------:R-:W-:-:S13]  /*1f90*/  ISETP.GT.U32.OR P0, PT, R15, 0xfd, P0 ;  /* 0x000000fd0f00780c */ /* 0x000fda0000704470 */
[----:B------:R-:W-:Y:S01]  /*1fa0*/  @!P0 IMAD.MOV.U32 R10, RZ, RZ, RZ ;  /* 0x000000ffff0a8224 */ /* 0x000fe200078e00ff */
[----:B------:R-:W-:Y:S06]  /*1fb0*/  @!P0 BRA `(.L_x_44) ;  /* 0x00000000005c8947 */ /* 0x000fec0003800000 */
[----:B------:R-:W-:Y:S02]  /*1fc0*/  FSETP.GTU.FTZ.AND P0, PT, |R3|, +INF , PT ;  /* 0x7f8000000300780b */ /* 0x000fe40003f1c200 */
[----:B------:R-:W-:-:S04]  /*1fd0*/  FSETP.GTU.FTZ.AND P1, PT, |R0|, +INF , PT ;  /* 0x7f8000000000780b */ /* 0x000fc80003f3c200 */
[----:B------:R-:W-:-:S13]  /*1fe0*/  PLOP3.LUT P0, PT, P0, P1, PT, 0xf8, 0x8f ;  /* 0x00000000008f781c */ /* 0x000fda0000703f70 */
[----:B------:R-:W-:Y:S05]  /*1ff0*/  @P0 BRA `(.L_x_45) ;  /* 0x00000004004c0947 */ /* 0x000fea0003800000 */
[----:B------:R-:W-:-:S13]  /*2000*/  LOP3.LUT P0, RZ, R0, 0x7fffffff, R13, 0xc8, !PT ;  /* 0x7fffffff00ff7812 */ /* 0x000fda000780c80d */
[----:B------:R-:W-:Y:S05]  /*2010*/  @!P0 BRA `(.L_x_46) ;  /* 0x00000004003c8947 */ /* 0x000fea0003800000 */
[C---:B------:R-:W-:Y:S02]  /*2020*/  FSETP.NEU.FTZ.AND P2, PT, |R3|.reuse, +INF , PT ;  /* 0x7f8000000300780b */ /* 0x040fe40003f5d200 */
[----:B------:R-:W-:Y:S02]  /*2030*/  FSETP.NEU.FTZ.AND P1, PT, |R0|, +INF , PT ;  /* 0x7f8000000000780b */ /* 0x000fe40003f3d200 */
[----:B------:R-:W-:-:S11]  /*2040*/  FSETP.NEU.FTZ.AND P0, PT, |R3|, +INF , PT ;  /* 0x7f8000000300780b */ /* 0x000fd60003f1d200 */
[----:B------:R-:W-:Y:S05]  /*2050*/  @!P1 BRA !P2, `(.L_x_46) ;  /* 0x00000004002c9947 */ /* 0x000fea0005000000 */
[----:B------:R-:W-:-:S04]  /*2060*/  LOP3.LUT P2, RZ, R13, 0x7fffffff, RZ, 0xc0, !PT ;  /* 0x7fffffff0dff7812 */ /* 0x000fc8000784c0ff */
[----:B------:R-:W-:-:S13]  /*2070*/  PLOP3.LUT P1, PT, P1, P2, PT, 0x2f, 0xf2 ;  /* 0x0000000000f2781c */ /* 0x000fda0000f24577 */
[----:B------:R-:W-:Y:S05]  /*2080*/  @P1 BRA `(.L_x_47) ;  /* 0x0000000400181947 */ /* 0x000fea0003800000 */
[----:B------:R-:W-:-:S04]  /*2090*/  LOP3.LUT P1, RZ, R0, 0x7fffffff, RZ, 0xc0, !PT ;  /* 0x7fffffff00ff7812 */ /* 0x000fc8000782c0ff */
[----:B------:R-:W-:-:S13]  /*20a0*/  PLOP3.LUT P0, PT, P0, P1, PT, 0x2f, 0xf2 ;  /* 0x0000000000f2781c */ /* 0x000fda0000702577 */
[----:B------:R-:W-:Y:S05]  /*20b0*/  @P0 BRA `(.L_x_48) ;  /* 0x0000000400000947 */ /* 0x000fea0003800000 */
[----:B------:R-:W-:Y:S02]  /*20c0*/  ISETP.GE.AND P0, PT, R15, RZ, PT ;  /* 0x000000ff0f00720c */ /* 0x000fe40003f06270 */
[----:B------:R-:W-:-:S11]  /*20d0*/  ISETP.GE.AND P1, PT, R16, RZ, PT ;  /* 0x000000ff1000720c */ /* 0x000fd60003f26270 */
[----:B------:R-:W-:Y:S01]  /*20e0*/  @P0 MOV R10, RZ ;  /* 0x000000ff000a0202 */ /* 0x000fe20000000f00 */
[----:B------:R-:W-:Y:S01]  /*20f0*/  @!P0 FFMA R13, R3, 1.84467440737095516160e+19, RZ ;  /* 0x5f800000030d8823 */ /* 0x000fe200000000ff */
[----:B------:R-:W-:Y:S01]  /*2100*/  @!P0 MOV R10, 0xffffffc0 ;  /* 0xffffffc0000a8802 */ /* 0x000fe20000000f00 */
[----:B------:R-:W-:-:S04]  /*2110*/  @!P1 FFMA R0, R0, 1.84467440737095516160e+19, RZ ;  /* 0x5f80000000009823 */ /* 0x000fc800000000ff */
[----:B------:R-:W-:-:S07]  /*2120*/  @!P1 VIADD R10, R10, 0x40 ;  /* 0x000000400a0a9836 */ /* 0x000fce0000000000 */
.L_x_44:
[----:B------:R-:W-:Y:S01]  /*2130*/  LEA R3, R11, 0xc0800000, 0x17 ;  /* 0xc08000000b037811 */ /* 0x000fe200078eb8ff */
[----:B------:R-:W-:Y:S01]  /*2140*/  BSSY.RECONVERGENT B1, `(.L_x_49) ;  /* 0x0000036000017945 */ /* 0x000fe20003800200 */
[----:B------:R-:W-:Y:S02]  /*2150*/  IADD3 R14, PT, PT, R14, -0x7f, RZ ;  /* 0xffffff810e0e7810 */ /* 0x000fe40007ffe0ff */
[----:B------:R-:W-:Y:S02]  /*2160*/  IADD3 R17, PT, PT, -R3, R0, RZ ;  /* 0x0000000003117210 */ /* 0x000fe40007ffe1ff */
[C---:B------:R-:W-:Y:S01]  /*2170*/  IADD3 R11, PT, PT, R14.reuse, 0x7f, -R11 ;  /* 0x0000007f0e0b7810 */ /* 0x040fe20007ffe80b */
[----:B------:R-:W-:Y:S01]  /*2180*/  IMAD R0, R14, -0x800000, R13 ;  /* 0xff8000000e007824 */ /* 0x000fe200078e020d */
[----:B------:R-:W0:Y:S01]  /*2190*/  MUFU.RCP R16, R17 ;  /* 0x0000001100107308 */ /* 0x000e220000001000 */
[----:B------:R-:W-:Y:S02]  /*21a0*/  FADD.FTZ R3, -R17, -RZ ;  /* 0x800000ff11037221 */ /* 0x000fe40000010100 */
[----:B------:R-:W-:-:S02]  /*21b0*/  IMAD.IADD R11, R11, 0x1, R10 ;  /* 0x000000010b0b7824 */ /* 0x000fc400078e020a */
[----:B0-----:R-:W-:-:S04]  /*21c0*/  FFMA R15, R16, R3, 1 ;  /* 0x3f800000100f7423 */ /* 0x001fc80000000003 */
[----:B------:R-:W-:-:S04]  /*21d0*/  FFMA R13, R16, R15, R16 ;  /* 0x0000000f100d7223 */ /* 0x000fc80000000010 */
[----:B------:R-:W-:-:S04]  /*21e0*/  FFMA R16, R0, R13, RZ ;  /* 0x0000000d00107223 */ /* 0x000fc800000000ff */
[----:B------:R-:W-:-:S04]  /*21f0*/  FFMA R15, R3, R16, R0 ;  /* 0x00000010030f7223 */ /* 0x000fc80000000000 */
[----:B------:R-:W-:-:S04]  /*2200*/  FFMA R16, R13, R15, R16 ;  /* 0x0000000f0d107223 */ /* 0x000fc80000000010 */
[----:B------:R-:W-:-:S04]  /*2210*/  FFMA R3, R3, R16, R0 ;  /* 0x0000001003037223 */ /* 0x000fc80000000000 */
[----:B------:R-:W-:-:S05]  /*2220*/  FFMA R0, R13, R3, R16 ;  /* 0x000000030d007223 */ /* 0x000fca0000000010 */
[----:B------:R-:W-:-:S04]  /*2230*/  SHF.R.U32.HI R14, RZ, 0x17, R0 ;  /* 0x00000017ff0e7819 */ /* 0x000fc80000011600 */
[----:B------:R-:W-:-:S04]  /*2240*/  LOP3.LUT R10, R14, 0xff, RZ, 0xc0, !PT ;  /* 0x000000ff0e0a7812 */ /* 0x000fc800078ec0ff */
[----:B------:R-:W-:-:S04]  /*2250*/  IADD3 R10, PT, PT, R10, R11, RZ ;  /* 0x0000000b0a0a7210 */ /* 0x000fc80007ffe0ff */
[----:B------:R-:W-:-:S04]  /*2260*/  IADD3 R14, PT, PT, R10, -0x1, RZ ;  /* 0xffffffff0a0e7810 */ /* 0x000fc80007ffe0ff */
[----:B------:R-:W-:-:S13]  /*2270*/  ISETP.GE.U32.AND P0, PT, R14, 0xfe, PT ;  /* 0x000000fe0e00780c */ /* 0x000fda0003f06070 */
[----:B------:R-:W-:Y:S05]  /*2280*/  @!P0 BRA `(.L_x_50) ;  /* 0x0000000000808947 */ /* 0x000fea0003800000 */
[----:B------:R-:W-:-:S13]  /*2290*/  ISETP.GT.AND P0, PT, R10, 0xfe, PT ;  /* 0x000000fe0a00780c */ /* 0x000fda0003f04270 */
[----:B------:R-:W-:Y:S05]  /*22a0*/  @P0 BRA `(.L_x_51) ;  /* 0x00000000006c0947 */ /* 0x000fea0003800000 */
[----:B------:R-:W-:-:S13]  /*22b0*/  ISETP.GE.AND P0, PT, R10, 0x1, PT ;  /* 0x000000010a00780c */ /* 0x000fda0003f06270 */
[----:B------:R-:W-:Y:S05]  /*22c0*/  @P0 BRA `(.L_x_52) ;  /* 0x0000000000740947 */ /* 0x000fea0003800000 */
[----:B------:R-:W-:Y:S02]  /*22d0*/  ISETP.GE.AND P0, PT, R10, -0x18, PT ;  /* 0xffffffe80a00780c */ /* 0x000fe40003f06270 */
[----:B------:R-:W-:-:S11]  /*22e0*/  LOP3.LUT R0, R0, 0x80000000, RZ, 0xc0, !PT ;  /* 0x8000000000007812 */ /* 0x000fd600078ec0ff */
[----:B------:R-:W-:Y:S05]  /*22f0*/  @!P0 BRA `(.L_x_52) ;  /* 0x0000000000688947 */ /* 0x000fea0003800000 */
[CCC-:B------:R-:W-:Y:S01]  /*2300*/  FFMA.RZ R11, R13.reuse, R3.reuse, R16.reuse ;  /* 0x000000030d0b7223 */ /* 0x1c0fe2000000c010 */
[CCC-:B------:R-:W-:Y:S01]  /*2310*/  FFMA.RP R14, R13.reuse, R3.reuse, R16.reuse ;  /* 0x000000030d0e7223 */ /* 0x1c0fe20000008010 */
[----:B------:R-:W-:Y:S01]  /*2320*/  FFMA.RM R3, R13, R3, R16 ;  /* 0x000000030d037223 */ /* 0x000fe20000004010 */
[C---:B------:R-:W-:Y:S01]  /*2330*/  VIADD R16, R10.reuse, 0x20 ;  /* 0x000000200a107836 */ /* 0x040fe20000000000 */
[C---:B------:R-:W-:Y:S02]  /*2340*/  ISETP.NE.AND P2, PT, R10.reuse, RZ, PT ;  /* 0x000000ff0a00720c */ /* 0x040fe40003f45270 */
[----:B------:R-:W-:Y:S02]  /*2350*/  LOP3.LUT R11, R11, 0x7fffff, RZ, 0xc0, !PT ;  /* 0x007fffff0b0b7812 */ /* 0x000fe400078ec0ff */
[----:B------:R-:W-:Y:S02]  /*2360*/  ISETP.NE.AND P1, PT, R10, RZ, PT ;  /* 0x000000ff0a00720c */ /* 0x000fe40003f25270 */
[----:B------:R-:W-:-:S02]  /*2370*/  LOP3.LUT R11, R11, 0x800000, RZ, 0xfc, !PT ;  /* 0x008000000b0b7812 */ /* 0x000fc400078efcff */
[----:B------:R-:W-:Y:S02]  /*2380*/  IADD3 R10, PT, PT, -R10, RZ, RZ ;  /* 0x000000ff0a0a7210 */ /* 0x000fe40007ffe1ff */
[----:B------:R-:W-:Y:S02]  /*2390*/  SHF.L.U32 R16, R11, R16, RZ ;  /* 0x000000100b107219 */ /* 0x000fe400000006ff */
[----:B------:R-:W-:Y:S02]  /*23a0*/  FSETP.NEU.FTZ.AND P0, PT, R14, R3, PT ;  /* 0x000000030e00720b */ /* 0x000fe40003f1d000 */
[----:B------:R-:W-:Y:S02]  /*23b0*/  SEL R10, R10, RZ, P2 ;  /* 0x000000ff0a0a7207 */ /* 0x000fe40001000000 */
[----:B------:R-:W-:Y:S02]  /*23c0*/  ISETP.NE.AND P1, PT, R16, RZ, P1 ;  /* 0x000000ff1000720c */ /* 0x000fe40000f25270 */
[----:B------:R-:W-:-:S02]  /*23d0*/  SHF.R.U32.HI R10, RZ, R10, R11 ;  /* 0x0000000aff0a7219 */ /* 0x000fc4000001160b */
[----:B------:R-:W-:Y:S02]  /*23e0*/  PLOP3.LUT P0, PT, P0, P1, PT, 0xf8, 0x8f ;  /* 0x00000000008f781c */ /* 0x000fe40000703f70 */
[----:B------:R-:W-:Y:S02]  /*23f0*/  SHF.R.U32.HI R14, RZ, 0x1, R10 ;  /* 0x00000001ff0e7819 */ /* 0x000fe4000001160a */
[----:B------:R-:W-:-:S04]  /*2400*/  SEL R3, RZ, 0x1, !P0 ;  /* 0x00000001ff037807 */ /* 0x000fc80004000000 */
[----:B------:R-:W-:-:S04]  /*2410*/  LOP3.LUT R3, R3, 0x1, R14, 0xf8, !PT ;  /* 0x0000000103037812 */ /* 0x000fc800078ef80e */
[----:B------:R-:W-:-:S04]  /*2420*/  LOP3.LUT R3, R3, R10, RZ, 0xc0, !PT ;  /* 0x0000000a03037212 */ /* 0x000fc800078ec0ff */
[----:B------:R-:W-:-:S04]  /*2430*/  IADD3 R3, PT, PT, R14, R3, RZ ;  /* 0x000000030e037210 */ /* 0x000fc80007ffe0ff */
[----:B------:R-:W-:Y:S01]  /*2440*/  LOP3.LUT R0, R3, R0, RZ, 0xfc, !PT ;  /* 0x0000000003007212 */ /* 0x000fe200078efcff */
[----:B------:R-:W-:Y:S06]  /*2450*/  BRA `(.L_x_52) ;  /* 0x0000000000107947 */ /* 0x000fec0003800000 */
.L_x_51:
[----:B------:R-:W-:-:S04]  /*2460*/  LOP3.LUT R0, R0, 0x80000000, RZ, 0xc0, !PT ;  /* 0x8000000000007812 */ /* 0x000fc800078ec0ff */
[----:B------:R-:W-:Y:S01]  /*2470*/  LOP3.LUT R0, R0, 0x7f800000, RZ, 0xfc, !PT ;  /* 0x7f80000000007812 */ /* 0x000fe200078efcff */
[----:B------:R-:W-:Y:S06]  /*2480*/  BRA `(.L_x_52) ;  /* 0x0000000000047947 */ /* 0x000fec0003800000 */
.L_x_50:
[----:B------:R-:W-:-:S07]  /*2490*/  IMAD R0, R11, 0x800000, R0 ;  /* 0x008000000b007824 */ /* 0x000fce00078e0200 */
.L_x_52:
[----:B------:R-:W-:Y:S05]  /*24a0*/  BSYNC.RECONVERGENT B1 ;  /* 0x0000000000017941 */ /* 0x000fea0003800200 */
.L_x_49:
[----:B------:R-:W-:Y:S05]  /*24b0*/  BRA `(.L_x_53) ;  /* 0x0000000000207947 */ /* 0x000fea0003800000 */
.L_x_48:
[----:B------:R-:W-:-:S04]  /*24c0*/  LOP3.LUT R0, R0, 0x80000000, R13, 0x48, !PT ;  /* 0x8000000000007812 */ /* 0x000fc800078e480d */
[----:B------:R-:W-:Y:S01]  /*24d0*/  LOP3.LUT R0, R0, 0x7f800000, RZ, 0xfc, !PT ;  /* 0x7f80000000007812 */ /* 0x000fe200078efcff */
[----:B------:R-:W-:Y:S06]  /*24e0*/  BRA `(.L_x_53) ;  /* 0x0000000000147947 */ /* 0x000fec0003800000 */
.L_x_47:
[----:B------:R-:W-:Y:S01]  /*24f0*/  LOP3.LUT R0, R0, 0x80000000, R13, 0x48, !PT ;  /* 0x8000000000007812 */ /* 0x000fe200078e480d */
[----:B------:R-:W-:Y:S06]  /*2500*/  BRA `(.L_x_53) ;  /* 0x00000000000c7947 */ /* 0x000fec0003800000 */
.L_x_46:
[----:B------:R-:W0:Y:S01]  /*2510*/  MUFU.RSQ R0, -QNAN ;  /* 0xffc0000000007908 */ /* 0x000e220000001400 */
[----:B------:R-:W-:Y:S05]  /*2520*/  BRA `(.L_x_53) ;  /* 0x0000000000047947 */ /* 0x000fea0003800000 */
.L_x_45:
[----:B------:R-:W-:-:S07]  /*2530*/  FADD.FTZ R0, R3, R0 ;  /* 0x0000000003007221 */ /* 0x000fce0000010000 */
.L_x_53:
[----:B------:R-:W-:Y:S05]  /*2540*/  BSYNC.RECONVERGENT B0 ;  /* 0x0000000000007941 */ /* 0x000fea0003800200 */
.L_x_43:
[----:B------:R-:W-:Y:S01]  /*2550*/  HFMA2 R11, -RZ, RZ, 0, 0 ;  /* 0x00000000ff0b7431 */ /* 0x000fe200000001ff */
[----:B------:R-:W-:-:S04]  /*2560*/  MOV R10, R12 ;  /* 0x0000000c000a7202 */ /* 0x000fc80000000f00 */
[----:B0-----:R-:W-:Y:S05]  /*2570*/  RET.REL.NODEC R10 `(_Z27fp8_embedding_update_kernelPhPK12FP8GraphEdgejjjf) ;  /* 0xffffffd80aa07950 */ /* 0x001fea0003c3ffff */
.L_x_54:
        /* <DEDUP_REMOVED lines=16> */
.L_x_157:


//--------------------- .text._Z30fp8_subgraph_extraction_kernelPK16FP8KnowledgeNodePK12FP8GraphEdgejjfPjS5_ --------------------------
	.section	.text._Z30fp8_subgraph_extraction_kernelPK16FP8KnowledgeNodePK12FP8GraphEdgejjfPjS5_,"ax",@progbits
	.align	128
        .global         _Z30fp8_subgraph_extraction_kernelPK16FP8KnowledgeNodePK12FP8GraphEdgejjfPjS5_
        .type           _Z30fp8_subgraph_extraction_kernelPK16FP8KnowledgeNodePK12FP8GraphEdgejjfPjS5_,@function
        .size           _Z30fp8_subgraph_extraction_kernelPK16FP8KnowledgeNodePK12FP8GraphEdgejjfPjS5_,(.L_x_158 - _Z30fp8_subgraph_extraction_kernelPK16FP8KnowledgeNodePK12FP8GraphEdgejjfPjS5_)
        .other          _Z30fp8_subgraph_extraction_kernelPK16FP8KnowledgeNodePK12FP8GraphEdgejjfPjS5_,@"STO_CUDA_ENTRY STV_DEFAULT"
_Z30fp8_subgraph_extraction_kernelPK16FP8KnowledgeNodePK12FP8GraphEdgejjfPjS5_:
.text._Z30fp8_subgraph_extraction_kernelPK16FP8KnowledgeNodePK12FP8GraphEdgejjfPjS5_:
[----:B------:R-:W-:Y:S01]  /*0000*/  LDC R1, c[0x0][0x37c] ;  /* 0x0000df00ff017b82 */ /* 0x000fe20000000800 */
[----:B------:R-:W0:Y:S01]  /*0010*/  S2R R11, SR_TID.X ;  /* 0x00000000000b7919 */ /* 0x000e220000002100 */
[----:B------:R-:W1:Y:S01]  /*0020*/  LDCU.64 UR8, c[0x0][0x358] ;  /* 0x00006b00ff0877ac */ /* 0x000e620008000a00 */
[----:B------:R-:W-:Y:S01]  /*0030*/  BSSY.RECONVERGENT B0, `(.L_x_55) ;  /* 0x000000d000007945 */ /* 0x000fe20003800200 */
[----:B0-----:R-:W-:-:S13]  /*0040*/  ISETP.NE.AND P0, PT, R11, RZ, PT ;  /* 0x000000ff0b00720c */ /* 0x001fda0003f05270 */
[----:B-1----:R-:W-:Y:S05]  /*0050*/  @P0 BRA `(.L_x_56) ;  /* 0x0000000000280947 */ /* 0x002fea0003800000 */
[----:B------:R-:W0:Y:S01]  /*0060*/  S2UR UR5, SR_CgaCtaId ;  /* 0x00000000000579c3 */ /* 0x000e220000008800 */
[----:B------:R-:W-:Y:S01]  /*0070*/  UMOV UR4, 0x400 ;  /* 0x0000040000047882 */ /* 0x000fe20000000000 */
[----:B------:R-:W-:Y:S02]  /*0080*/  HFMA2 R2, -RZ, RZ, 0, 5.9604644775390625e-08 ;  /* 0x00000001ff027431 */ /* 0x000fe400000001ff */
[----:B------:R-:W-:-:S04]  /*0090*/  IMAD.MOV.U32 R3, RZ, RZ, RZ ;  /* 0x000000ffff037224 */ /* 0x000fc800078e00ff */
[----:B------:R-:W1:Y:S08]  /*00a0*/  LDC.64 R4, c[0x0][0x3a8] ;  /* 0x0000ea00ff047b82 */ /* 0x000e700000000a00 */
[----:B------:R-:W2:Y:S01]  /*00b0*/  LDC R0, c[0x0][0x390] ;  /* 0x0000e400ff007b82 */ /* 0x000ea20000000800 */
[----:B0-----:R-:W-:Y:S01]  /*00c0*/  ULEA UR4, UR5, UR4, 0x18 ;  /* 0x0000000405047291 */ /* 0x001fe2000f8ec0ff */
[----:B-1----:R0:W-:Y:S08]  /*00d0*/  STG.E desc[UR8][R4.64], RZ ;  /* 0x000000ff04007986 */ /* 0x0021f0000c101908 */
[----:B------:R0:W-:Y:S04]  /*00e0*/  STS.64 [UR4+0x2000], R2 ;  /* 0x00200002ff007988 */ /* 0x0001e80008000a04 */
[----:B--2---:R0:W-:Y:S02]  /*00f0*/  STS [UR4], R0 ;  /* 0x00000000ff007988 */ /* 0x0041e40008000804 */
.L_x_56:
[----:B------:R-:W-:Y:S05]  /*0100*/  BSYNC.RECONVERGENT B0 ;  /* 0x0000000000007941 */ /* 0x000fea0003800200 */
.L_x_55:
[----:B------:R-:W1:Y:S01]  /*0110*/  LDCU UR4, c[0x0][0x394] ;  /* 0x00007280ff0477ac */ /* 0x000e620008000800 */
[----:B------:R-:W-:Y:S01]  /*0120*/  BAR.SYNC.DEFER_BLOCKING 0x0 ;  /* 0x0000000000007b1d */ /* 0x000fe20000010000 */
[----:B-1----:R-:W-:-:S13]  /*0130*/  ISETP.NE.AND P0, PT, RZ, UR4, PT ;  /* 0x00000004ff007c0c */ /* 0x002fda000bf05270 */
[----:B------:R-:W-:Y:S05]  /*0140*/  @!P0 EXIT ;  /* 0x000000000000894d */ /* 0x000fea0003800000 */
[----:B------:R-:W1:Y:S01]  /*0150*/  LDCU.64 UR4, c[0x0][0x380] ;  /* 0x00007000ff0477ac */ /* 0x000e620008000a00 */
[----:B------:R-:W2:Y:S01]  /*0160*/  S2UR UR7, SR_CgaCtaId ;  /* 0x00000000000779c3 */ /* 0x000ea20000008800 */
[----:B------:R-:W-:Y:S01]  /*0170*/  UMOV UR6, 0x400 ;  /* 0x0000040000067882 */ /* 0x000fe20000000000 */
[----:B------:R-:W3:Y:S06]  /*0180*/  LDCU UR10, c[0x0][0x360] ;  /* 0x00006c00ff0a77ac */ /* 0x000eec0008000800 */
[----:B------:R-:W4:Y:S01]  /*0190*/  LDC R13, c[0x0][0x390] ;  /* 0x0000e400ff0d7b82 */ /* 0x000f220000000800 */
[----:B-1----:R-:W-:-:S04]  /*01a0*/  UIADD3 UR4, UP0, UPT, UR4, 0xf, URZ ;  /* 0x0000000f04047890 */ /* 0x002fc8000ff1e0ff */
[----:B------:R-:W-:Y:S02]  /*01b0*/  UIADD3.X UR5, UPT, UPT, URZ, UR5, URZ, UP0, !UPT ;  /* 0x00000005ff057290 */ /* 0x000fe400087fe4ff */
[----:B------:R-:W-:Y:S01]  /*01c0*/  MOV R28, UR4 ;  /* 0x00000004001c7c02 */ /* 0x000fe20008000f00 */
[----:B--2---:R-:W-:Y:S01]  /*01d0*/  ULEA UR6, UR7, UR6, 0x18 ;  /* 0x0000000607067291 */ /* 0x004fe2000f8ec0ff */
[----:B------:R-:W-:Y:S02]  /*01e0*/  UMOV UR4, URZ ;  /* 0x000000ff00047c82 */ /* 0x000fe40008000000 */
[----:B------:R-:W-:-:S03]  /*01f0*/  IMAD.U32 R29, RZ, RZ, UR5 ;  /* 0x00000005ff1d7e24 */ /* 0x000fc6000f8e00ff */
[----:B------:R-:W-:Y:S01]  /*0200*/  LEA R9, R11, UR6, 0x2 ;  /* 0x000000060b097c11 */ /* 0x000fe2000f8e10ff */
[----:B---34-:R-:W-:-:S07]  /*0210*/  IMAD.WIDE.U32 R12, R13, 0x314, R28 ;  /* 0x000003140d0c7825 */ /* 0x018fce00078e001c */
.L_x_98:
[----:B-1----:R-:W1:Y:S01]  /*0220*/  S2UR UR6, SR_CgaCtaId ;  /* 0x00000000000679c3 */ /* 0x002e620000008800 */
[----:B------:R-:W-:Y:S01]  /*0230*/  UMOV UR5, 0x400 ;  /* 0x0000040000057882 */ /* 0x000fe20000000000 */
[----:B------:R-:W-:Y:S02]  /*0240*/  UIADD3 UR4, UPT, UPT, UR4, 0x1, URZ ;  /* 0x0000000104047890 */ /* 0x000fe4000fffe0ff */
[----:B-1----:R-:W-:Y:S01]  /*0250*/  ULEA UR5, UR6, UR5, 0x18 ;  /* 0x0000000506057291 */ /* 0x002fe2000f8ec0ff */
[----:B------:R-:W1:Y:S08]  /*0260*/  LDCU UR6, c[0x0][0x394] ;  /* 0x00007280ff0677ac */ /* 0x000e700008000800 */
[----:B------:R-:W2:Y:S01]  /*0270*/  LDS R8, [UR5+0x2000] ;  /* 0x00200005ff087984 */ /* 0x000ea20008000800 */
[----:B-1----:R-:W-:Y:S01]  /*0280*/  UISETP.NE.AND UP0, UPT, UR4, UR6, UPT ;  /* 0x000000060400728c */ /* 0x002fe2000bf05270 */
[----:B--2---:R-:W-:-:S13]  /*0290*/  ISETP.GE.U32.AND P0, PT, R11, R8, PT ;  /* 0x000000080b00720c */ /* 0x004fda0003f06070 */
[----:B------:R-:W-:Y:S05]  /*02a0*/  @P0 BRA `(.L_x_57) ;  /* 0x0000001400a80947 */ /* 0x000fea0003800000 */
[----:B------:R-:W-:-:S07]  /*02b0*/  MOV R7, R11 ;  /* 0x0000000b00077202 */ /* 0x000fce0000000f00 */
.L_x_97:
[----:B0-----:R-:W-:Y:S01]  /*02c0*/  LEA R0, R7, UR5, 0x2 ;  /* 0x0000000507007c11 */ /* 0x001fe2000f8e10ff */
[----:B------:R-:W0:Y:S01]  /*02d0*/  LDC.64 R14, c[0x0][0x3a8] ;  /* 0x0000ea00ff0e7b82 */ /* 0x000e220000000a00 */
[----:B------:R-:W-:Y:S01]  /*02e0*/  IMAD.MOV.U32 R17, RZ, RZ, 0xf4240 ;  /* 0x000f4240ff117424 */ /* 0x000fe200078e00ff */
[----:B------:R-:W-:Y:S05]  /*02f0*/  YIELD ;  /* 0x0000000000007946 */ /* 0x000fea0003800000 */
[----:B------:R-:W1:Y:S01]  /*0300*/  LDS R19, [R0] ;  /* 0x0000000000137984 */ /* 0x000e620000000800 */
[----:B------:R-:W1:Y:S08]  /*0310*/  LDC.64 R2, c[0x0][0x380] ;  /* 0x0000e000ff027b82 */ /* 0x000e700000000a00 */
[----:B------:R-:W2:Y:S01]  /*0320*/  LDC.64 R4, c[0x0][0x3a0] ;  /* 0x0000e800ff047b82 */ /* 0x000ea20000000a00 */
[----:B0-----:R-:W2:Y:S01]  /*0330*/  ATOMG.E.INC.STRONG.GPU PT, R15, desc[UR8][R14.64], R17 ;  /* 0x800000110e0f79a8 */ /* 0x001ea200099ef108 */
[----:B-1----:R-:W-:-:S05]  /*0340*/  IMAD.WIDE.U32 R2, R19, 0x314, R2 ;  /* 0x0000031413027825 */ /* 0x002fca00078e0002 */
[----:B------:R-:W3:Y:S01]  /*0350*/  LDG.E.CONSTANT R6, desc[UR8][R2.64+0x30c] ;  /* 0x00030c0802067981 */ /* 0x000ee2000c1e9900 */
[----:B------:R-:W-:Y:S01]  /*0360*/  IADD3 R7, PT, PT, R7, UR10, RZ ;  /* 0x0000000a07077c10 */ /* 0x000fe2000fffe0ff */
[----:B------:R-:W-:Y:S03]  /*0370*/  BSSY B1, `(.L_x_58) ;  /* 0x000015c000017945 */ /* 0x000fe60003800000 */
[----:B------:R-:W-:Y:S01]  /*0380*/  ISETP.GE.U32.AND P2, PT, R7, R8, PT ;  /* 0x000000080700720c */ /* 0x000fe20003f46070 */
[----:B--2---:R-:W-:-:S05]  /*0390*/  IMAD.WIDE.U32 R4, R15, 0x4, R4 ;  /* 0x000000040f047825 */ /* 0x004fca00078e0004 */
[----:B------:R0:W-:Y:S01]  /*03a0*/  STG.E desc[UR8][R4.64], R19 ;  /* 0x0000001304007986 */ /* 0x0001e2000c101908 */
[----:B---3--:R-:W-:-:S13]  /*03b0*/  ISETP.NE.AND P0, PT, R6, RZ, PT ;  /* 0x000000ff0600720c */ /* 0x008fda0003f05270 */
[----:B0-----:R-:W-:Y:S05]  /*03c0*/  @!P0 BRA `(.L_x_59) ;  /* 0x0000001400588947 */ /* 0x001fea0003800000 */
[----:B------:R-:W-:-:S04]  /*03d0*/  IMAD.WIDE.U32 R14, R19, 0x314, R28 ;  /* 0x00000314130e7825 */ /* 0x000fc800078e001c */
[----:B------:R-:W-:-:S07]  /*03e0*/  IMAD.MOV.U32 R5, RZ, RZ, RZ ;  /* 0x000000ffff057224 */ /* 0x000fce00078e00ff */
.L_x_96:
[----:B------:R-:W-:Y:S05]  /*03f0*/  YIELD ;  /* 0x0000000000007946 */ /* 0x000fea0003800000 */
[----:B------:R-:W-:Y:S01]  /*0400*/  HFMA2 R27, -RZ, RZ, 0, 0 ;  /* 0x00000000ff1b7431 */ /* 0x000fe200000001ff */
[----:B------:R-:W-:Y:S01]  /*0410*/  BSSY.RECONVERGENT B0, `(.L_x_60) ;  /* 0x000013e000007945 */ /* 0x000fe20003800200 */
[----:B------:R-:W-:Y:S01]  /*0420*/  IMAD.MOV.U32 R4, RZ, RZ, RZ ;  /* 0x000000ffff047224 */ /* 0x000fe200078e00ff */
[----:B------:R-:W-:Y:S01]  /*0430*/  MOV R18, R14 ;  /* 0x0000000e00127202 */ /* 0x000fe20000000f00 */
[----:B------:R-:W-:Y:S01]  /*0440*/  IMAD.MOV.U32 R19, RZ, RZ, R15 ;  /* 0x000000ffff137224 */ /* 0x000fe200078e000f */
[----:B------:R-:W-:Y:S01]  /*0450*/  MOV R16, R12 ;  /* 0x0000000c00107202 */ /* 0x000fe20000000f00 */
[----:B------:R-:W-:-:S07]  /*0460*/  IMAD.MOV.U32 R17, RZ, RZ, R13 ;  /* 0x000000ffff117224 */ /* 0x000fce00078e000d */
.L_x_93:
[----:B------:R-:W2:Y:S01]  /*0470*/  LDG.E.U8.CONSTANT R3, desc[UR8][R16.64+-0x7] ;  /* 0xfffff90810037981 */ /* 0x000ea2000c1e9100 */
        /* <DEDUP_REMOVED lines=11> */
[----:B------:R-:W-:-:S07]  /*0530*/  MOV R10, 0x550 ;  /* 0x00000550000a7802 */ /* 0x000fce0000000f00 */
[----:B------:R-:W-:Y:S05]  /*0540*/  CALL.REL.NOINC `($__internal_1_$__cuda_sm3x_div_rn_noftz_f32_slowpath) ;  /* 0x0000001400487944 */ /* 0x000fea0003c00000 */
[----:B------:R-:W-:-:S07]  /*0550*/  MOV R10, R0 ;  /* 0x00000000000a7202 */ /* 0x000fce0000000f00 */
.L_x_62:
[----:B------:R-:W-:Y:S05]  /*0560*/  BSYNC.RECONVERGENT B4 ;  /* 0x0000000000047941 */ /* 0x000fea0003800200 */
.L_x_61:
[----:B------:R-:W2:Y:S01]  /*0570*/  LDG.E.U8.CONSTANT R3, desc[UR8][R18.64+-0x7] ;  /* 0xfffff90812037981 */ /* 0x000ea2000c1e9100 */
[----:B------:R-:W-:Y:S02]  /*0580*/  IMAD.MOV.U32 R23, RZ, RZ, 0x3b808081 ;  /* 0x3b808081ff177424 */ /* 0x000fe400078e00ff */
[----:B------:R-:W-:Y:S01]  /*0590*/  HFMA2 R21, -RZ, RZ, 2, 0 ;  /* 0x40000000ff157431 */ /* 0x000fe200000001ff */
[----:B------:R-:W-:Y:S01]  /*05a0*/  BSSY.RECONVERGENT B4, `(.L_x_63) ;  /* 0x000000f000047945 */ /* 0x000fe20003800200 */
[----:B------:R-:W-:Y:S02]  /*05b0*/  VIADD R4, R4, 0x8 ;  /* 0x0000000804047836 */ /* 0x000fe40000000000 */
[----:B------:R-:W-:-:S04]  /*05c0*/  FFMA R0, R23, -R2, 1 ;  /* 0x3f80000017007423 */ /* 0x000fc80000000802 */
[----:B------:R-:W-:Y:S01]  /*05d0*/  FFMA R0, R0, R23, 0.0039215688593685626984 ;  /* 0x3b80808100007423 */ /* 0x000fe20000000017 */
[----:B------:R-:W-:-:S05]  /*05e0*/  FFMA R10, R10, R21, -1 ;  /* 0xbf8000000a0a7423 */ /* 0x000fca0000000015 */
[----:B------:R-:W-:-:S05]  /*05f0*/  F2FP.F16.F32.PACK_AB R10, RZ, R10 ;  /* 0x0000000aff0a723e */ /* 0x000fca00000000ff */
[----:B------:R-:W-:Y:S01]  /*0600*/  HADD2.F32 R26, -RZ, R10.H0_H0 ;  /* 0x2000000aff1a7230 */ /* 0x000fe20000004100 */
        /* <DEDUP_REMOVED lines=8> */
.L_x_64:
[----:B------:R-:W-:Y:S05]  /*0690*/  BSYNC.RECONVERGENT B4 ;  /* 0x0000000000047941 */ /* 0x000fea0003800200 */
.L_x_63:
[----:B------:R-:W2:Y:S01]  /*06a0*/  LDG.E.U8.CONSTANT R3, desc[UR8][R16.64+-0x6] ;  /* 0xfffffa0810037981 */ /* 0x000ea2000c1e9100 */
[----:B------:R-:W-:Y:S01]  /*06b0*/  MOV R21, 0x40000000 ;  /* 0x4000000000157802 */ /* 0x000fe20000000f00 */
[----:B------:R-:W-:Y:S01]  /*06c0*/  IMAD.MOV.U32 R23, RZ, RZ, 0x3b808081 ;  /* 0x3b808081ff177424 */ /* 0x000fe200078e00ff */
[----:B------:R-:W-:Y:S03]  /*06d0*/  BSSY.RECONVERGENT B4, `(.L_x_65) ;  /* 0x0000010000047945 */ /* 0x000fe60003800200 */
[----:B------:R-:W-:Y:S01]  /*06e0*/  FFMA R10, R0, R21, -1 ;  /* 0xbf800000000a7423 */ /* 0x000fe20000000015 */
[----:B------:R-:W-:-:S04]  /*06f0*/  FFMA R0, R23, -R2, 1 ;  /* 0x3f80000017007423 */ /* 0x000fc80000000802 */
[----:B------:R-:W-:Y:S01]  /*0700*/  FFMA R0, R0, R23, 0.0039215688593685626984 ;  /* 0x3b80808100007423 */ /* 0x000fe20000000017 */
[----:B------:R-:W-:-:S05]  /*0710*/  F2FP.F16.F32.PACK_AB R10, RZ, R10 ;  /* 0x0000000aff0a723e */ /* 0x000fca00000000ff */
[----:B------:R-:W-:-:S05]  /*0720*/  HADD2.F32 R10, -RZ, R10.H0_H0 ;  /* 0x2000000aff0a7230 */ /* 0x000fca0000004100 */
[----:B------:R-:W-:Y:S01]  /*0730*/  FFMA R26, R26, R10, R27 ;  /* 0x0000000a1a1a7223 */ /* 0x000fe2000000001b */
        /* <DEDUP_REMOVED lines=9> */
.L_x_66:
[----:B------:R-:W-:Y:S05]  /*07d0*/  BSYNC.RECONVERGENT B4 ;  /* 0x0000000000047941 */ /* 0x000fea0003800200 */
.L_x_65:
[----:B------:R-:W2:Y:S01]  /*07e0*/  LDG.E.U8.CONSTANT R3, desc[UR8][R18.64+-0x6] ;  /* 0xfffffa0812037981 */ /* 0x000ea2000c1e9100 */
[----:B------:R-:W-:Y:S02]  /*07f0*/  IMAD.MOV.U32 R23, RZ, RZ, 0x3b808081 ;  /* 0x3b808081ff177424 */ /* 0x000fe400078e00ff */
[----:B------:R-:W-:Y:S01]  /*0800*/  HFMA2 R21, -RZ, RZ, 2, 0 ;  /* 0x40000000ff157431 */ /* 0x000fe200000001ff */
[----:B------:R-:W-:Y:S01]  /*0810*/  BSSY.RECONVERGENT B4, `(.L_x_67) ;  /* 0x000000e000047945 */ /* 0x000fe20003800200 */
        /* <DEDUP_REMOVED lines=13> */
.L_x_68:
[----:B------:R-:W-:Y:S05]  /*08f0*/  BSYNC.RECONVERGENT B4 ;  /* 0x0000000000047941 */ /* 0x000fea0003800200 */
.L_x_67:
        /* <DEDUP_REMOVED lines=19> */
.L_x_70:
[----:B------:R-:W-:Y:S05]  /*0a30*/  BSYNC.RECONVERGENT B4 ;  /* 0x0000000000047941 */ /* 0x000fea0003800200 */
.L_x_69:
[----:B------:R-:W2:Y:S01]  /*0a40*/  LDG.E.U8.CONSTANT R3, desc[UR8][R18.64+-0x5] ;  /* 0xfffffb0812037981 */ /* 0x000ea2000c1e9100 */
[----:B------:R-:W-:Y:S02]  /*0a50*/  HFMA2 R23, -RZ, RZ, 0.9375, -7.688999176025390625e-06 ;  /* 0x3b808081ff177431 */ /* 0x000fe400000001ff */
[----:B------:R-:W-:Y:S01]  /*0a60*/  IMAD.MOV.U32 R21, RZ, RZ, 0x40000000 ;  /* 0x40000000ff157424 */ /* 0x000fe200078e00ff */
[----:B------:R-:W-:Y:S03]  /*0a70*/  BSSY.RECONVERGENT B4, `(.L_x_71) ;  /* 0x000000e000047945 */ /* 0x000fe60003800200 */
[----:B------:R-:W-:Y:S01]  /*0a80*/  FFMA R20, R20, R21, -1 ;  /* 0xbf80000014147423 */ /* 0x000fe20000000015 */
[----:B------:R-:W-:-:S04]  /*0a90*/  FFMA R0, R23, -R2, 1 ;  /* 0x3f80000017007423 */ /* 0x000fc80000000802 */
[----:B------:R-:W-:Y:S01]  /*0aa0*/  F2FP.F16.F32.PACK_AB R20, RZ, R20 ;  /* 0x00000014ff14723e */ /* 0x000fe200000000ff */
[----:B------:R-:W-:-:S04]  /*0ab0*/  FFMA R0, R0, R23, 0.0039215688593685626984 ;  /* 0x3b80808100007423 */ /* 0x000fc80000000017 */
        /* <DEDUP_REMOVED lines=9> */
.L_x_72:
[----:B------:R-:W-:Y:S05]  /*0b50*/  BSYNC.RECONVERGENT B4 ;  /* 0x0000000000047941 */ /* 0x000fea0003800200 */
.L_x_71:
[----:B------:R-:W2:Y:S01]  /*0b60*/  LDG.E.U8.CONSTANT R3, desc[UR8][R16.64+-0x4] ;  /* 0xfffffc0810037981 */ /* 0x000ea2000c1e9100 */
[----:B------:R-:W-:Y:S01]  /*0b70*/  HFMA2 R23, -RZ, RZ, 0.9375, -7.688999176025390625e-06 ;  /* 0x3b808081ff177431 */ /* 0x000fe200000001ff */
[----:B------:R-:W-:Y:S01]  /*0b80*/  MOV R21, 0x40000000 ;  /* 0x4000000000157802 */ /* 0x000fe20000000f00 */
[----:B------:R-:W-:Y:S04]  /*0b90*/  BSSY.RECONVERGENT B4, `(.L_x_73) ;  /* 0x0000010000047945 */ /* 0x000fe80003800200 */
[----:B------:R-:W-:Y:S01]  /*0ba0*/  FFMA R10, R0, R21, -1 ;  /* 0xbf800000000a7423 */ /* 0x000fe20000000015 */
[----:B------:R-:W-:-:S04]  /*0bb0*/  FFMA R0, R23, -R2, 1 ;  /* 0x3f80000017007423 */ /* 0x000fc80000000802 */
[----:B------:R-:W-:Y:S01]  /*0bc0*/  F2FP.F16.F32.PACK_AB R10, RZ, R10 ;  /* 0x0000000aff0a723e */ /* 0x000fe200000000ff */
[----:B------:R-:W-:-:S04]  /*0bd0*/  FFMA R0, R0, R23, 0.0039215688593685626984 ;  /* 0x3b80808100007423 */ /* 0x000fc80000000017 */
        /* <DEDUP_REMOVED lines=10> */
[----:B------:R-:W-:-:S07]  /*0c80*/  IMAD.MOV.U32 R20, RZ, RZ, R0 ;  /* 0x000000ffff147224 */ /* 0x000fce00078e0000 */
.L_x_74:
[----:B------:R-:W-:Y:S05]  /*0c90*/  BSYNC.RECONVERGENT B4 ;  /* 0x0000000000047941 */ /* 0x000fea0003800200 */
.L_x_73:
[----:B------:R-:W2:Y:S01]  /*0ca0*/  LDG.E.U8.CONSTANT R3, desc[UR8][R18.64+-0x4] ;  /* 0xfffffc0812037981 */ /* 0x000ea2000c1e9100 */
[----:B------:R-:W-:Y:S01]  /*0cb0*/  MOV R23, 0x3b808081 ;  /* 0x3b80808100177802 */ /* 0x000fe20000000f00 */
[----:B------:R-:W-:Y:S01]  /*0cc0*/  HFMA2 R21, -RZ, RZ, 2, 0 ;  /* 0x40000000ff157431 */ /* 0x000fe200000001ff */
[----:B------:R-:W-:Y:S03]  /*0cd0*/  BSSY.RECONVERGENT B4, `(.L_x_75) ;  /* 0x000000e000047945 */ /* 0x000fe60003800200 */
        /* <DEDUP_REMOVED lines=13> */
.L_x_76:
[----:B------:R-:W-:Y:S05]  /*0db0*/  BSYNC.RECONVERGENT B4 ;  /* 0x0000000000047941 */ /* 0x000fea0003800200 */
.L_x_75:
[----:B------:R-:W2:Y:S01]  /*0dc0*/  LDG.E.U8.CONSTANT R3, desc[UR8][R16.64+-0x3] ;  /* 0xfffffd0810037981 */ /* 0x000ea2000c1e9100 */
[----:B------:R-:W-:Y:S01]  /*0dd0*/  IMAD.MOV.U32 R21, RZ, RZ, 0x40000000 ;  /* 0x40000000ff157424 */ /* 0x000fe200078e00ff */
[----:B------:R-:W-:Y:S01]  /*0de0*/  MOV R23, 0x3b808081 ;  /* 0x3b80808100177802 */ /* 0x000fe20000000f00 */
[----:B------:R-:W-:Y:S02]  /*0df0*/  BSSY.RECONVERGENT B4, `(.L_x_77) ;  /* 0x0000010000047945 */ /* 0x000fe40003800200 */
[----:B------:R-:W-:Y:S02]  /*0e00*/  FFMA R10, R0, R21, -1 ;  /* 0xbf800000000a7423 */ /* 0x000fe40000000015 */
[----:B------:R-:W-:-:S03]  /*0e10*/  FFMA R0, R23, -R2, 1 ;  /* 0x3f80000017007423 */ /* 0x000fc60000000802 */
        /* <DEDUP_REMOVED lines=13> */
.L_x_78:
[----:B------:R-:W-:Y:S05]  /*0ef0*/  BSYNC.RECONVERGENT B4 ;  /* 0x0000000000047941 */ /* 0x000fea0003800200 */
.L_x_77:
        /* <DEDUP_REMOVED lines=17> */
.L_x_80:
[----:B------:R-:W-:Y:S05]  /*1010*/  BSYNC.RECONVERGENT B4 ;  /* 0x0000000000047941 */ /* 0x000fea0003800200 */
.L_x_79:
        /* <DEDUP_REMOVED lines=19> */
.L_x_82:
[----:B------:R-:W-:Y:S05]  /*1150*/  BSYNC.RECONVERGENT B4 ;  /* 0x0000000000047941 */ /* 0x000fea0003800200 */
.L_x_81:
        /* <DEDUP_REMOVED lines=17> */
.L_x_84:
[----:B------:R-:W-:Y:S05]  /*1270*/  BSYNC.RECONVERGENT B4 ;  /* 0x0000000000047941 */ /* 0x000fea0003800200 */
.L_x_83:
        /* <DEDUP_REMOVED lines=19> */
.L_x_86:
[----:B------:R-:W-:Y:S05]  /*13b0*/  BSYNC.RECONVERGENT B4 ;  /* 0x0000000000047941 */ /* 0x000fea0003800200 */
.L_x_85:
        /* <DEDUP_REMOVED lines=17> */
.L_x_88:
[----:B------:R-:W-:Y:S05]  /*14d0*/  BSYNC.RECONVERGENT B4 ;  /* 0x0000000000047941 */ /* 0x000fea0003800200 */
.L_x_87:
        /* <DEDUP_REMOVED lines=19> */
.L_x_90:
[----:B------:R-:W-:Y:S05]  /*1610*/  BSYNC.RECONVERGENT B4 ;  /* 0x0000000000047941 */ /* 0x000fea0003800200 */
.L_x_89:
        /* <DEDUP_REMOVED lines=17> */
.L_x_92:
[----:B------:R-:W-:Y:S05]  /*1730*/  BSYNC.RECONVERGENT B4 ;  /* 0x0000000000047941 */ /* 0x000fea0003800200 */
.L_x_91:
[----:B------:R-:W-:Y:S02]  /*1740*/  MOV R3, 0x40000000 ;  /* 0x4000000000037802 */ /* 0x000fe40000000f00 */
[----:B------:R-:W-:Y:S02]  /*1750*/  ISETP.NE.AND P0, PT, R4, 0x20, PT ;  /* 0x000000200400780c */ /* 0x000fe40003f05270 */
[----:B------:R-:W-:Y:S01]  /*1760*/  IADD3 R16, P1, PT, R16, 0x8, RZ ;  /* 0x0000000810107810 */ /* 0x000fe20007f3e0ff */
[----:B------:R-:W-:Y:S01]  /*1770*/  FFMA R0, R0, R3, -1 ;  /* 0xbf80000000007423 */ /* 0x000fe20000000003 */
[----:B------:R-:W-:-:S03]  /*1780*/  IADD3 R18, P3, PT, R18, 0x8, RZ ;  /* 0x0000000812127810 */ /* 0x000fc60007f7e0ff */
[----:B------:R-:W-:Y:S01]  /*1790*/  IMAD.X R17, RZ, RZ, R17, P1 ;  /* 0x000000ffff117224 */ /* 0x000fe200008e0611 */
[----:B------:R-:W-:Y:S02]  /*17a0*/  F2FP.F16.F32.PACK_AB R0, RZ, R0 ;  /* 0x00000000ff00723e */ /* 0x000fe400000000ff */
[----:B------:R-:W-:-:S03]  /*17b0*/  IADD3.X R19, PT, PT, RZ, R19, RZ, P3, !PT ;  /* 0x00000013ff137210 */ /* 0x000fc60001ffe4ff */
[----:B------:R-:W-:-:S05]  /*17c0*/  HADD2.F32 R0, -RZ, R0.H0_H0 ;  /* 0x20000000ff007230 */ /* 0x000fca0000004100 */
[----:B------:R-:W-:Y:S01]  /*17d0*/  FFMA R27, R27, R0, R26 ;  /* 0x000000001b1b7223 */ /* 0x000fe2000000001a */
[----:B------:R-:W-:Y:S06]  /*17e0*/  @P0 BRA `(.L_x_93) ;  /* 0xffffffec00200947 */ /* 0x000fec000383ffff */
[----:B------:R-:W-:Y:S05]  /*17f0*/  BSYNC.RECONVERGENT B0 ;  /* 0x0000000000007941 */ /* 0x000fea0003800200 */
.L_x_60:
[----:B------:R-:W0:Y:S01]  /*1800*/  LDCU UR6, c[0x0][0x398] ;  /* 0x00007300ff0677ac */ /* 0x000e220008000800 */
[----:B------:R-:W-:Y:S01]  /*1810*/  BSSY.RECONVERGENT B0, `(.L_x_94) ;  /* 0x000000e000007945 */ /* 0x000fe20003800200 */
[----:B0-----:R-:W-:-:S13]  /*1820*/  FSETP.GE.AND P0, PT, R27, UR6, PT ;  /* 0x000000061b007c0b */ /* 0x001fda000bf06000 */
[----:B------:R-:W-:Y:S05]  /*1830*/  @!P0 BRA `(.L_x_95) ;  /* 0x00000000002c8947 */ /* 0x000fea0003800000 */
[----:B------:R-:W0:Y:S01]  /*1840*/  S2R R3, SR_CgaCtaId ;  /* 0x0000000000037919 */ /* 0x000e220000008800 */
[----:B------:R-:W-:Y:S01]  /*1850*/  MOV R2, 0x400 ;  /* 0x0000040000027802 */ /* 0x000fe20000000f00 */
[----:B------:R-:W-:-:S03]  /*1860*/  IMAD.MOV.U32 R17, RZ, RZ, 0x400 ;  /* 0x00000400ff117424 */ /* 0x000fc600078e00ff */
[----:B------:R-:W-:-:S04]  /*1870*/  IADD3 R0, PT, PT, R2, 0x2004, RZ ;  /* 0x0000200402007810 */ /* 0x000fc80007ffe0ff */
[----:B0-----:R-:W-:-:S06]  /*1880*/  LEA R0, R3, R0, 0x18 ;  /* 0x0000000003007211 */ /* 0x001fcc00078ec0ff */
[----:B------:R-:W0:Y:S02]  /*1890*/  ATOMS.INC R0, [R0], R17 ;  /* 0x000000110000738c */ /* 0x000e240001800000 */
[----:B0-----:R-:W-:-:S13]  /*18a0*/  ISETP.GT.U32.AND P0, PT, R0, 0x3ff, PT ;  /* 0x000003ff0000780c */ /* 0x001fda0003f04070 */
[----:B------:R-:W-:-:S04]  /*18b0*/  @!P0 IADD3 R2, PT, PT, R2, 0x1000, RZ ;  /* 0x0000100002028810 */ /* 0x000fc80007ffe0ff */
[----:B------:R-:W-:-:S04]  /*18c0*/  @!P0 LEA R3, R3, R2, 0x18 ;  /* 0x0000000203038211 */ /* 0x000fc800078ec0ff */
[----:B------:R-:W-:-:S05]  /*18d0*/  @!P0 LEA R2, R0, R3, 0x2 ;  /* 0x0000000300028211 */ /* 0x000fca00078e10ff */
[----:B------:R0:W-:Y:S02]  /*18e0*/  @!P0 STS [R2], R5 ;  /* 0x0000000502008388 */ /* 0x0001e40000000800 */
.L_x_95:
[----:B------:R-:W-:Y:S05]  /*18f0*/  BSYNC.RECONVERGENT B0 ;  /* 0x0000000000007941 */ /* 0x000fea0003800200 */
.L_x_94:
[----:B0-----:R-:W-:-:S05]  /*1900*/  VIADD R5, R5, 0x1 ;  /* 0x0000000105057836 */ /* 0x001fca0000000000 */
[----:B------:R-:W-:-:S13]  /*1910*/  ISETP.GE.U32.AND P0, PT, R5, R6, PT ;  /* 0x000000060500720c */ /* 0x000fda0003f06070 */
[----:B------:R-:W-:Y:S05]  /*1920*/  @!P0 BRA `(.L_x_96) ;  /* 0xffffffe800b08947 */ /* 0x000fea000383ffff */
.L_x_59:
[----:B------:R-:W-:Y:S05]  /*1930*/  BSYNC B1 ;  /* 0x0000000000017941 */ /* 0x000fea0003800000 */
.L_x_58:
[----:B------:R-:W-:Y:S05]  /*1940*/  @!P2 BRA `(.L_x_97) ;  /* 0xffffffe8005ca947 */ /* 0x000fea000383ffff */
.L_x_57:
[----:B0-----:R-:W0:Y:S01]  /*1950*/  S2R R3, SR_CgaCtaId ;  /* 0x0000000000037919 */ /* 0x001e220000008800 */
[----:B------:R-:W-:Y:S05]  /*1960*/  WARPSYNC.ALL ;  /* 0x0000000000007948 */ /* 0x000fea0003800000 */
[----:B------:R-:W-:Y:S01]  /*1970*/  BAR.SYNC.DEFER_BLOCKING 0x0 ;  /* 0x0000000000007b1d */ /* 0x000fe20000010000 */
[----:B------:R-:W-:Y:S02]  /*1980*/  MOV R0, 0x400 ;  /* 0x0000040000007802 */ /* 0x000fe40000000f00 */
[----:B------:R-:W-:Y:S02]  /*1990*/  ISETP.NE.AND P1, PT, R11, RZ, PT ;  /* 0x000000ff0b00720c */ /* 0x000fe40003f25270 */
[----:B0-----:R-:W-:-:S05]  /*19a0*/  LEA R4, R3, R0, 0x18 ;  /* 0x0000000003047211 */ /* 0x001fca00078ec0ff */
[----:B------:R-:W0:Y:S02]  /*19b0*/  LDS R2, [R4+0x2004] ;  /* 0x0020040004027984 */ /* 0x000e240000000800 */
[----:B0-----:R-:W-:-:S13]  /*19c0*/  ISETP.GE.U32.AND P0, PT, R11, R2, PT ;  /* 0x000000020b00720c */ /* 0x001fda0003f06070 */
[----:B------:R-:W-:-:S04]  /*19d0*/  @!P0 IADD3 R0, PT, PT, R0, 0x1000, RZ ;  /* 0x0000100000008810 */ /* 0x000fc80007ffe0ff */
[----:B------:R-:W-:Y:S01]  /*19e0*/  @!P0 LEA R0, R3, R0, 0x18 ;  /* 0x0000000003008211 */ /* 0x000fe200078ec0ff */
[----:B------:R-:W-:-:S03]  /*19f0*/  IMAD.MOV.U32 R3, RZ, RZ, RZ ;  /* 0x000000ffff037224 */ /* 0x000fc600078e00ff */
[----:B------:R-:W-:-:S06]  /*1a00*/  @!P0 LEA R0, R11, R0, 0x2 ;  /* 0x000000000b008211 */ /* 0x000fcc00078e10ff */
[----:B------:R-:W0:Y:S04]  /*1a10*/  @!P0 LDS R0, [R0] ;  /* 0x0000000000008984 */ /* 0x000e280000000800 */
[----:B0-----:R1:W-:Y:S04]  /*1a20*/  @!P0 STS [R9], R0 ;  /* 0x0000000009008388 */ /* 0x0013e80000000800 */
[----:B------:R1:W-:Y:S01]  /*1a30*/  @!P1 STS.64 [R4+0x2000], R2 ;  /* 0x0020000204009388 */ /* 0x0003e20000000a00 */
[----:B------:R-:W-:Y:S06]  /*1a40*/  BAR.SYNC.DEFER_BLOCKING 0x0 ;  /* 0x0000000000007b1d */ /* 0x000fec0000010000 */
[----:B------:R-:W-:Y:S05]  /*1a50*/  BRA.U UP0, `(.L_x_98) ;  /* 0xffffffe500f07547 */ /* 0x000fea000b83ffff */
[----:B------:R-:W-:Y:S05]  /*1a60*/  EXIT ;  /* 0x000000000000794d */ /* 0x000fea0003800000 */
        .weak           $__internal_1_$__cuda_sm3x_div_rn_noftz_f32_slowpath
        .type           $__internal_1_$__cuda_sm3x_div_rn_noftz_f32_slowpath,@function
        .size           $__internal_1_$__cuda_sm3x_div_rn_noftz_f32_slowpath,(.L_x_158 - $__internal_1_$__cuda_sm3x_div_rn_noftz_f32_slowpath)
$__internal_1_$__cuda_sm3x_div_rn_noftz_f32_slowpath:
[----:B------:R-:W-:Y:S01]  /*1a70*/  SHF.R.U32.HI R20, RZ, 0x17, R2 ;  /* 0x00000017ff147819 */ /* 0x000fe20000011602 */
[----:B------:R-:W-:Y:S01]  /*1a80*/  BSSY.RECONVERGENT B2, `(.L_x_99) ;  /* 0x0000065000027945 */ /* 0x000fe20003800200 */
[----:B------:R-:W-:Y:S01]  /*1a90*/  SHF.R.U32.HI R22, RZ, 0x17, R3 ;  /* 0x00000017ff167819 */ /* 0x000fe20000011603 */
[----:B------:R-:W-:Y:S01]  /*1aa0*/  IMAD.MOV.U32 R24, RZ, RZ, 0x437f0000 ;  /* 0x437f0000ff187424 */ /* 0x000fe200078e00ff */
[----:B------:R-:W-:Y:S02]  /*1ab0*/  LOP3.LUT R20, R20, 0xff, RZ, 0xc0, !PT ;  /* 0x000000ff14147812 */ /* 0x000fe400078ec0ff */
[----:B------:R-:W-:Y:S02]  /*1ac0*/  LOP3.LUT R22, R22, 0xff, RZ, 0xc0, !PT ;  /* 0x000000ff16167812 */ /* 0x000fe400078ec0ff */
[----:B------:R-:W-:Y:S02]  /*1ad0*/  IADD3 R21, PT, PT, R20, -0x1, RZ ;  /* 0xffffffff14157810 */ /* 0x000fe40007ffe0ff */
[----:B------:R-:W-:-:S02]  /*1ae0*/  IADD3 R23, PT, PT, R22, -0x1, RZ ;  /* 0xffffffff16177810 */ /* 0x000fc40007ffe0ff */
[----:B------:R-:W-:-:S04]  /*1af0*/  ISETP.GT.U32.AND P0, PT, R21, 0xfd, PT ;  /* 0x000000fd1500780c */ /* 0x000fc80003f04070 */
[----:B------:R-:W-:-:S13]  /*1b00*/  ISETP.GT.U32.OR P0, PT, R23, 0xfd, P0 ;  /* 0x000000fd1700780c */ /* 0x000fda0000704470 */
[----:B------:R-:W-:Y:S01]  /*1b10*/  @!P0 MOV R25, RZ ;  /* 0x000000ff00198202 */ /* 0x000fe20000000f00 */
[----:B------:R-:W-:Y:S06]  /*1b20*/  @!P0 BRA `(.L_x_100) ;  /* 0x0000000000608947 */ /* 0x000fec0003800000 */
[----:B------:R-:W-:Y:S01]  /*1b30*/  HFMA2 R0, -RZ, RZ, 3.748046875, 0 ;  /* 0x437f0000ff007431 */ /* 0x000fe200000001ff */
[----:B------:R-:W-:-:S04]  /*1b40*/  FSETP.GTU.FTZ.AND P0, PT, |R3|, +INF , PT ;  /* 0x7f8000000300780b */ /* 0x000fc80003f1c200 */
        /* <DEDUP_REMOVED lines=17> */
[----:B------:R-:W-:Y:S01]  /*1c60*/  @P0 IMAD.MOV.U32 R25, RZ, RZ, RZ ;  /* 0x000000ffff190224 */ /* 0x000fe200078e00ff */
[----:B------:R-:W-:Y:S01]  /*1c70*/  @!P0 MOV R25, 0xffffffc0 ;  /* 0xffffffc000198802 */ /* 0x000fe20000000f00 */
[----:B------:R-:W-:Y:S01]  /*1c80*/  @!P0 FFMA R3, R3, 1.84467440737095516160e+19, RZ ;  /* 0x5f80000003038823 */ /* 0x000fe200000000ff */
[----:B------:R-:W-:Y:S02]  /*1c90*/  @!P1 FFMA R24, R0, 1.84467440737095516160e+19, RZ ;  /* 0x5f80000000189823 */ /* 0x000fe400000000ff */
[----:B------:R-:W-:-:S07]  /*1ca0*/  @!P1 IADD3 R25, PT, PT, R25, 0x40, RZ ;  /* 0x0000004019199810 */ /* 0x000fce0007ffe0ff */
.L_x_100:
[----:B------:R-:W-:Y:S01]  /*1cb0*/  LEA R21, R20, 0xc0800000, 0x17 ;  /* 0xc080000014157811 */ /* 0x000fe200078eb8ff */
[----:B------:R-:W-:Y:S01]  /*1cc0*/  BSSY.RECONVERGENT B3, `(.L_x_105) ;  /* 0x0000036000037945 */ /* 0x000fe20003800200 */
[----:B------:R-:W-:-:S03]  /*1cd0*/  IADD3 R22, PT, PT, R22, -0x7f, RZ ;  /* 0xffffff8116167810 */ /* 0x000fc60007ffe0ff */
[----:B------:R-:W-:Y:S01]  /*1ce0*/  IMAD.IADD R24, R24, 0x1, -R21 ;  /* 0x0000000118187824 */ /* 0x000fe200078e0a15 */
[C---:B------:R-:W-:Y:S01]  /*1cf0*/  IADD3 R20, PT, PT, R22.reuse, 0x7f, -R20 ;  /* 0x0000007f16147810 */ /* 0x040fe20007ffe814 */
[----:B------:R-:W-:Y:S02]  /*1d00*/  IMAD R3, R22, -0x800000, R3 ;  /* 0xff80000016037824 */ /* 0x000fe400078e0203 */
[----:B------:R-:W0:Y:S01]  /*1d10*/  MUFU.RCP R0, R24 ;  /* 0x0000001800007308 */ /* 0x000e220000001000 */
[----:B------:R-:W-:Y:S01]  /*1d20*/  FADD.FTZ R21, -R24, -RZ ;  /* 0x800000ff18157221 */ /* 0x000fe20000010100 */
[----:B------:R-:W-:-:S03]  /*1d30*/  IADD3 R25, PT, PT, R20, R25, RZ ;  /* 0x0000001914197210 */ /* 0x000fc60007ffe0ff */
        /* <DEDUP_REMOVED lines=8> */
[----:B------:R-:W-:-:S05]  /*1dc0*/  LOP3.LUT R22, R22, 0xff, RZ, 0xc0, !PT ;  /* 0x000000ff16167812 */ /* 0x000fca00078ec0ff */
[----:B------:R-:W-:-:S05]  /*1dd0*/  IMAD.IADD R3, R22, 0x1, R25 ;  /* 0x0000000116037824 */ /* 0x000fca00078e0219 */
        /* <DEDUP_REMOVED lines=10> */
[CCC-:B------:R-:W-:Y:S01]  /*1e80*/  FFMA.RP R23, R0.reuse, R21.reuse, R20.reuse ;  /* 0x0000001500177223 */ /* 0x1c0fe20000008014 */
[CCC-:B------:R-:W-:Y:S01]  /*1e90*/  FFMA.RM R22, R0.reuse, R21.reuse, R20.reuse ;  /* 0x0000001500167223 */ /* 0x1c0fe20000004014 */
[----:B------:R-:W-:Y:S01]  /*1ea0*/  FFMA.RZ R0, R0, R21, R20 ;  /* 0x0000001500007223 */ /* 0x000fe2000000c014 */
[C---:B------:R-:W-:Y:S02]  /*1eb0*/  IADD3 R20, PT, PT, R3.reuse, 0x20, RZ ;  /* 0x0000002003147810 */ /* 0x040fe40007ffe0ff */
[C---:B------:R-:W-:Y:S02]  /*1ec0*/  ISETP.NE.AND P3, PT, R3.reuse, RZ, PT ;  /* 0x000000ff0300720c */ /* 0x040fe40003f65270 */
[----:B------:R-:W-:Y:S02]  /*1ed0*/  LOP3.LUT R0, R0, 0x7fffff, RZ, 0xc0, !PT ;  /* 0x007fffff00007812 */ /* 0x000fe400078ec0ff */
[----:B------:R-:W-:Y:S01]  /*1ee0*/  ISETP.NE.AND P1, PT, R3, RZ, PT ;  /* 0x000000ff0300720c */ /* 0x000fe20003f25270 */
[----:B------:R-:W-:Y:S01]  /*1ef0*/  IMAD.MOV R3, RZ, RZ, -R3 ;  /* 0x000000ffff037224 */ /* 0x000fe200078e0a03 */
[----:B------:R-:W-:-:S02]  /*1f00*/  LOP3.LUT R21, R0, 0x800000, RZ, 0xfc, !PT ;  /* 0x0080000000157812 */ /* 0x000fc400078efcff */
[----:B------:R-:W-:Y:S02]  /*1f10*/  FSETP.NEU.FTZ.AND P0, PT, R23, R22, PT ;  /* 0x000000161700720b */ /* 0x000fe40003f1d000 */
[----:B------:R-:W-:Y:S02]  /*1f20*/  SHF.L.U32 R20, R21, R20, RZ ;  /* 0x0000001415147219 */ /* 0x000fe400000006ff */
[----:B------:R-:W-:Y:S02]  /*1f30*/  SEL R0, R3, RZ, P3 ;  /* 0x000000ff03007207 */ /* 0x000fe40001800000 */
[----:B------:R-:W-:Y:S02]  /*1f40*/  ISETP.NE.AND P1, PT, R20, RZ, P1 ;  /* 0x000000ff1400720c */ /* 0x000fe40000f25270 */
[----:B------:R-:W-:Y:S02]  /*1f50*/  SHF.R.U32.HI R21, RZ, R0, R21 ;  /* 0x00000000ff157219 */ /* 0x000fe40000011615 */
[----:B------:R-:W-:-:S02]  /*1f60*/  PLOP3.LUT P0, PT, P0, P1, PT, 0xf8, 0x8f ;  /* 0x00000000008f781c */ /* 0x000fc40000703f70 */
[----:B------:R-:W-:Y:S02]  /*1f70*/  SHF.R.U32.HI R3, RZ, 0x1, R21 ;  /* 0x00000001ff037819 */ /* 0x000fe40000011615 */
[----:B------:R-:W-:-:S04]  /*1f80*/  SEL R0, RZ, 0x1, !P0 ;  /* 0x00000001ff007807 */ /* 0x000fc80004000000 */
[----:B------:R-:W-:-:S04]  /*1f90*/  LOP3.LUT R0, R0, 0x1, R3, 0xf8, !PT ;  /* 0x0000000100007812 */ /* 0x000fc800078ef803 */
[----:B------:R-:W-:-:S04]  /*1fa0*/  LOP3.LUT R0, R0, R21, RZ, 0xc0, !PT ;  /* 0x0000001500007212 */ /* 0x000fc800078ec0ff */
[----:B------:R-:W-:-:S04]  /*1fb0*/  IADD3 R3, PT, PT, R3, R0, RZ ;  /* 0x0000000003037210 */ /* 0x000fc80007ffe0ff */
[----:B------:R-:W-:Y:S01]  /*1fc0*/  LOP3.LUT R24, R3, R24, RZ, 0xfc, !PT ;  /* 0x0000001803187212 */ /* 0x000fe200078efcff */
[----:B------:R-:W-:Y:S06]  /*1fd0*/  BRA `(.L_x_108) ;  /* 0x0000000000107947 */ /* 0x000fec0003800000 */
.L_x_107:
[----:B------:R-:W-:-:S04]  /*1fe0*/  LOP3.LUT R24, R24, 0x80000000, RZ, 0xc0, !PT ;  /* 0x8000000018187812 */ /* 0x000fc800078ec0ff */
[----:B------:R-:W-:Y:S01]  /*1ff0*/  LOP3.LUT R24, R24, 0x7f800000, RZ, 0xfc, !PT ;  /* 0x7f80000018187812 */ /* 0x000fe200078efcff */
[----:B------:R-:W-:Y:S06]  /*2000*/  BRA `(.L_x_108) ;  /* 0x0000000000047947 */ /* 0x000fec0003800000 */
.L_x_106:
[----:B------:R-:W-:-:S07]  /*2010*/  LEA R24, R25, R24, 0x17 ;  /* 0x0000001819187211 */ /* 0x000fce00078eb8ff */
.L_x_108:
[----:B------:R-:W-:Y:S05]  /*2020*/  BSYNC.RECONVERGENT B3 ;  /* 0x0000000000037941 */ /* 0x000fea0003800200 */
.L_x_105:
[----:B------:R-:W-:Y:S01]  /*2030*/  IMAD.MOV.U32 R0, RZ, RZ, R24 ;  /* 0x000000ffff007224 */ /* 0x000fe200078e0018 */
[----:B------:R-:W-:Y:S06]  /*2040*/  BRA `(.L_x_109) ;  /* 0x0000000000207947 */ /* 0x000fec0003800000 */
.L_x_104:
[----:B------:R-:W-:-:S04]  /*2050*/  LOP3.LUT R3, R24, 0x80000000, R3, 0x48, !PT ;  /* 0x8000000018037812 */ /* 0x000fc800078e4803 */
[----:B------:R-:W-:Y:S01]  /*2060*/  LOP3.LUT R0, R3, 0x7f800000, RZ, 0xfc, !PT ;  /* 0x7f80000003007812 */ /* 0x000fe200078efcff */
[----:B------:R-:W-:Y:S06]  /*2070*/  BRA `(.L_x_109) ;  /* 0x0000000000147947 */ /* 0x000fec0003800000 */
.L_x_103:
[----:B------:R-:W-:Y:S01]  /*2080*/  LOP3.LUT R0, R24, 0x80000000, R3, 0x48, !PT ;  /* 0x8000000018007812 */ /* 0x000fe200078e4803 */
[----:B------:R-:W-:Y:S06]  /*2090*/  BRA `(.L_x_109) ;  /* 0x00000000000c7947 */ /* 0x000fec0003800000 */
.L_x_102:
[----:B------:R-:W0:Y:S01]  /*20a0*/  MUFU.RSQ R0, -QNAN ;  /* 0xffc0000000007908 */ /* 0x000e220000001400 */
[----:B------:R-:W-:Y:S05]  /*20b0*/  BRA `(.L_x_109) ;  /* 0x0000000000047947 */ /* 0x000fea0003800000 */
.L_x_101:
[----:B------:R-:W-:-:S07]  /*20c0*/  FADD.FTZ R0, R3, R0 ;  /* 0x0000000003007221 */ /* 0x000fce0000010000 */
.L_x_109:
[----:B------:R-:W-:Y:S05]  /*20d0*/  BSYNC.RECONVERGENT B2 ;  /* 0x0000000000027941 */ /* 0x000fea0003800200 */
.L_x_99:
[----:B------:R-:W-:Y:S01]  /*20e0*/  HFMA2 R21, -RZ, RZ, 0, 0 ;  /* 0x00000000ff157431 */ /* 0x000fe200000001ff */
[----:B------:R-:W-:-:S04]  /*20f0*/  MOV R20, R10 ;  /* 0x0000000a00147202 */ /* 0x000fc80000000f00 */
[----:B0-----:R-:W-:Y:S05]  /*2100*/  RET.REL.NODEC R20 `(_Z30fp8_subgraph_extraction_kernelPK16FP8KnowledgeNodePK12FP8GraphEdgejjfPjS5_) ;  /* 0xffffffdc14bc7950 */ /* 0x001fea0003c3ffff */
.L_x_110:
        /* <DEDUP_REMOVED lines=15> */
.L_x_158:


//--------------------- .text._Z26fp8_graph_traversal_kernelPK16FP8KnowledgeNodePK12FP8GraphEdgejjjjPfPj --------------------------
	.section	.text._Z26fp8_graph_traversal_kernelPK16FP8KnowledgeNodePK12FP8GraphEdgejjjjPfPj,"ax",@progbits
	.align	128
        .global         _Z26fp8_graph_traversal_kernelPK16FP8KnowledgeNodePK12FP8GraphEdgejjjjPfPj
        .type           _Z26fp8_graph_traversal_kernelPK16FP8KnowledgeNodePK12FP8GraphEdgejjjjPfPj,@function
        .size           _Z26fp8_graph_traversal_kernelPK16FP8KnowledgeNodePK12FP8GraphEdgejjjjPfPj,(.L_x_159 - _Z26fp8_graph_traversal_kernelPK16FP8KnowledgeNodePK12FP8GraphEdgejjjjPfPj)
        .other          _Z26fp8_graph_traversal_kernelPK16FP8KnowledgeNodePK12FP8GraphEdgejjjjPfPj,@"STO_CUDA_ENTRY STV_DEFAULT"
_Z26fp8_graph_traversal_kernelPK16FP8KnowledgeNodePK12FP8GraphEdgejjjjPfPj:
.text._Z26fp8_graph_traversal_kernelPK16FP8KnowledgeNodePK12FP8GraphEdgejjjjPfPj:
[----:B------:R-:W-:Y:S01]  /*0000*/  LDC R1, c[0x0][0x37c] ;  /* 0x0000df00ff017b82 */ /* 0x000fe20000000800 */
[----:B------:R-:W0:Y:S07]  /*0010*/  S2R R17, SR_TID.X ;  /* 0x0000000000117919 */ /* 0x000e2e0000002100 */
[----:B------:R-:W0:Y:S01]  /*0020*/  S2UR UR14, SR_CTAID.X ;  /* 0x00000000000e79c3 */ /* 0x000e220000002500 */
[----:B------:R-:W1:Y:S01]  /*0030*/  LDCU UR4, c[0x0][0x390] ;  /* 0x00007200ff0477ac */ /* 0x000e620008000800 */
[----:B------:R-:W-:Y:S01]  /*0040*/  BSSY.RECONVERGENT B0, `(.L_x_111) ;  /* 0x0000018000007945 */ /* 0x000fe20003800200 */
[----:B------:R-:W-:-:S05]  /*0050*/  CS2R.32 R18, SR_CgaSize ;  /* 0x0000000000127805 */ /* 0x000fca0000008a00 */
[----:B------:R-:W-:-:S05]  /*0060*/  IMAD R18, R18, -0xa0, RZ ;  /* 0xffffff6012127824 */ /* 0x000fca00078e02ff */
[----:B------:R-:W-:-:S14]  /*0070*/  R2UR UR12, R18 ;  /* 0x00000000120c72ca */ /* 0x000fdc00000e0000 */
[----:B------:R-:W2:Y:S01]  /*0080*/  LDCU UR12, c[0x0][UR12+0x258] ;  /* 0x00004b000c0c77ac */ /* 0x000ea20008000800 */
[----:B------:R-:W0:Y:S01]  /*0090*/  LDC R16, c[0x0][0x360] ;  /* 0x0000d800ff107b82 */ /* 0x000e220000000800 */
[----:B------:R-:W-:-:S05]  /*00a0*/  CS2R.32 R18, SR_CgaSize ;  /* 0x0000000000127805 */ /* 0x000fca0000008a00 */
[----:B------:R-:W-:-:S05]  /*00b0*/  IMAD R18, R18, -0xa0, RZ ;  /* 0xffffff6012127824 */ /* 0x000fca00078e02ff */
[----:B------:R-:W-:-:S14]  /*00c0*/  R2UR UR13, R18 ;  /* 0x00000000120d72ca */ /* 0x000fdc00000e0000 */
[----:B------:R-:W3:Y:S01]  /*00d0*/  LDCU UR13, c[0x0][UR13+0x254] ;  /* 0x00004a800d0d77ac */ /* 0x000ee20008000800 */
[----:B------:R-:W4:Y:S01]  /*00e0*/  LDCU.64 UR10, c[0x0][0x358] ;  /* 0x00006b00ff0a77ac */ /* 0x000f220008000a00 */
[----:B0-----:R-:W-:-:S05]  /*00f0*/  IMAD R18, R16, UR14, R17 ;  /* 0x0000000e10127c24 */ /* 0x001fca000f8e0211 */
[----:B-1----:R-:W-:-:S13]  /*0100*/  ISETP.GE.U32.AND P0, PT, R18, UR4, PT ;  /* 0x0000000412007c0c */ /* 0x002fda000bf06070 */
[----:B--234-:R-:W-:Y:S05]  /*0110*/  @P0 BRA `(.L_x_112) ;  /* 0x0000000000280947 */ /* 0x01cfea0003800000 */
[----:B------:R-:W0:Y:S01]  /*0120*/  LDC.64 R2, c[0x0][0x3a0] ;  /* 0x0000e800ff027b82 */ /* 0x000e220000000a00 */
[----:B------:R-:W1:Y:S01]  /*0130*/  LDCU UR4, c[0x0][0x398] ;  /* 0x00007300ff0477ac */ /* 0x000e620008000800 */
[----:B------:R-:W-:-:S06]  /*0140*/  IMAD.MOV.U32 R9, RZ, RZ, -0x1 ;  /* 0xffffffffff097424 */ /* 0x000fcc00078e00ff */
[----:B------:R-:W2:Y:S01]  /*0150*/  LDC.64 R4, c[0x0][0x3a8] ;  /* 0x0000ea00ff047b82 */ /* 0x000ea20000000a00 */
[----:B-1----:R-:W-:-:S04]  /*0160*/  ISETP.NE.AND P0, PT, R18, UR4, PT ;  /* 0x0000000412007c0c */ /* 0x002fc8000bf05270 */
[----:B------:R-:W-:Y:S01]  /*0170*/  FSEL R7, RZ, 3.40282346638528859812e+38, !P0 ;  /* 0x7f7fffffff077808 */ /* 0x000fe20004000000 */
[----:B0-----:R-:W-:-:S05]  /*0180*/  IMAD.WIDE R2, R18, 0x4, R2 ;  /* 0x0000000412027825 */ /* 0x001fca00078e0202 */
[----:B------:R0:W-:Y:S01]  /*0190*/  STG.E desc[UR10][R2.64], R7 ;  /* 0x0000000702007986 */ /* 0x0001e2000c10190a */
[----:B--2---:R-:W-:-:S05]  /*01a0*/  IMAD.WIDE R4, R18, 0x4, R4 ;  /* 0x0000000412047825 */ /* 0x004fca00078e0204 */
[----:B------:R0:W-:Y:S02]  /*01b0*/  STG.E desc[UR10][R4.64], R9 ;  /* 0x0000000904007986 */ /* 0x0001e4000c10190a */
.L_x_112:
[----:B------:R-:W-:Y:S05]  /*01c0*/  BSYNC.RECONVERGENT B0 ;  /* 0x0000000000007941 */ /* 0x000fea0003800200 */
.L_x_111:
[----:B------:R-:W-:Y:S02]  /*01d0*/  UISETP.NE.U32.AND UP0, UPT, UR12, URZ, UPT ;  /* 0x000000ff0c00728c */ /* 0x000fe4000bf05070 */
[----:B0-----:R-:W-:Y:S02]  /*01e0*/  IMAD.U32 R2, RZ, RZ, UR12 ;  /* 0x0000000cff027e24 */ /* 0x001fe4000f8e00ff */
[----:B------:R-:W-:Y:S01]  /*01f0*/  IMAD.U32 R3, RZ, RZ, UR13 ;  /* 0x0000000dff037e24 */ /* 0x000fe2000f8e00ff */
[----:B------:R-:W-:-:S09]  /*0200*/  UISETP.NE.AND.EX UP0, UPT, UR13, URZ, UPT, UP0 ;  /* 0x000000ff0d00728c */ /* 0x000fd2000bf05300 */
[----:B------:R-:W-:Y:S05]  /*0210*/  BRA.U UP0, `(.L_x_113) ;  /* 0x0000000100047547 */ /* 0x000fea000b800000 */
[----:B------:R-:W-:Y:S05]  /*0220*/  BPT.TRAP 0x1 ;  /* 0x000000040000795c */ /* 0x000fea0000300000 */
.L_x_113:
[----:B------:R-:W0:Y:S01]  /*0230*/  S2R R0, SR_TID.Y ;  /* 0x0000000000007919 */ /* 0x000e220000002200 */
[----:B------:R-:W1:Y:S01]  /*0240*/  LDCU UR16, c[0x0][0x394] ;  /* 0x00007280ff1077ac */ /* 0x000e620008000800 */
[----:B------:R-:W-:Y:S01]  /*0250*/  BSSY B0, `(.L_x_114) ;  /* 0x0000028000007945 */ /* 0x000fe20003800000 */
[----:B------:R-:W2:Y:S01]  /*0260*/  S2R R4, SR_TID.Z ;  /* 0x0000000000047919 */ /* 0x000ea20000002300 */
[----:B0-----:R-:W-:Y:S01]  /*0270*/  IMAD.IADD R17, R17, 0x1, R0 ;  /* 0x0000000111117824 */ /* 0x001fe200078e0200 */
[----:B------:R-:W-:Y:S04]  /*0280*/  BAR.SYNC.DEFER_BLOCKING 0x0 ;  /* 0x0000000000007b1d */ /* 0x000fe80000010000 */
[----:B--2---:R-:W-:-:S13]  /*0290*/  LOP3.LUT P0, R17, R17, RZ, R4, 0xfa, !PT ;  /* 0x000000ff11117212 */ /* 0x004fda000780fa04 */
[----:B-1----:R-:W-:Y:S05]  /*02a0*/  @P0 BRA `(.L_x_115) ;  /* 0x0000000000880947 */ /* 0x002fea0003800000 */
[----:B------:R-:W0:Y:S01]  /*02b0*/  LDCU UR4, c[0x0][0x370] ;  /* 0x00006e00ff0477ac */ /* 0x000e220008000800 */
[----:B------:R-:W1:Y:S01]  /*02c0*/  S2UR UR7, SR_CTAID.Y ;  /* 0x00000000000779c3 */ /* 0x000e620000002600 */
[----:B------:R-:W2:Y:S01]  /*02d0*/  S2R R5, SR_LANEID ;  /* 0x0000000000057919 */ /* 0x000ea20000000000 */
[----:B------:R-:W3:Y:S01]  /*02e0*/  LDCU UR5, c[0x0][0x374] ;  /* 0x00006e80ff0577ac */ /* 0x000ee20008000800 */
[----:B------:R-:W4:Y:S05]  /*02f0*/  LDCU UR6, c[0x0][0x378] ;  /* 0x00006f00ff0677ac */ /* 0x000f2a0008000800 */
[----:B------:R-:W5:Y:S01]  /*0300*/  S2UR UR8, SR_CTAID.Z ;  /* 0x00000000000879c3 */ /* 0x000f620000002700 */
[----:B------:R-:W-:-:S02]  /*0310*/  VOTEU.ANY UR15, UPT, PT ;  /* 0x00000000000f7886 */ /* 0x000fc400038e0100 */
[----:B------:R-:W2:Y:S01]  /*0320*/  FLO.U32 R4, UR15 ;  /* 0x0000000f00047d00 */ /* 0x000ea200080e0000 */
[----:B0-----:R-:W-:-:S07]  /*0330*/  UIADD3 UR9, UPT, UPT, URZ, -UR4, URZ ;  /* 0x80000004ff097290 */ /* 0x001fce000fffe0ff */
[----:B------:R-:W0:Y:S01]  /*0340*/  POPC R0, UR15 ;  /* 0x0000000f00007d09 */ /* 0x000e220008000000 */
[----:B-1----:R-:W-:-:S03]  /*0350*/  UIADD3 UR4, UPT, UPT, UR14, UR7, URZ ;  /* 0x000000070e047290 */ /* 0x002fc6000fffe0ff */
[----:B------:R-:W-:Y:S02]  /*0360*/  UMOV UR7, UR9 ;  /* 0x0000000900077c82 */ /* 0x000fe40008000000 */
[----:B---3--:R-:W-:Y:S02]  /*0370*/  UIMAD UR5, UR7, UR5, URZ ;  /* 0x00000005070572a4 */ /* 0x008fe4000f8e02ff */
[----:B-----5:R-:W-:Y:S01]  /*0380*/  UIADD3 UR8, UPT, UPT, -UR8, URZ, URZ ;  /* 0x000000ff08087290 */ /* 0x020fe2000fffe1ff */
[----:B--2---:R-:W-:-:S03]  /*0390*/  ISETP.EQ.U32.AND P0, PT, R4, R5, PT ;  /* 0x000000050400720c */ /* 0x004fc60003f02070 */
[----:B------:R-:W-:Y:S02]  /*03a0*/  UISETP.NE.AND UP0, UPT, UR4, UR8, UPT ;  /* 0x000000080400728c */ /* 0x000fe4000bf05270 */
[----:B----4-:R-:W-:-:S04]  /*03b0*/  UIMAD UR4, UR6, UR5, -0x7fffffff ;  /* 0x80000001060474a4 */ /* 0x010fc8000f8e0205 */
[----:B------:R-:W-:-:S06]  /*03c0*/  USEL UR4, UR4, 0x1, !UP0 ;  /* 0x0000000104047887 */ /* 0x000fcc000c000000 */
[----:B0-----:R-:W-:Y:S01]  /*03d0*/  IMAD R5, R0, UR4, RZ ;  /* 0x0000000400057c24 */ /* 0x001fe2000f8e02ff */
[----:B------:R-:W-:Y:S06]  /*03e0*/  @P0 MEMBAR.ALL.GPU ;  /* 0x0000000000000992 */ /* 0x000fec000000a000 */
[----:B------:R-:W-:-:S00]  /*03f0*/  @P0 ERRBAR ;  /* 0x00000000000009ab */ /* 0x000fc00000000000 */
[----:B------:R-:W-:Y:S06]  /*0400*/  @P0 CGAERRBAR ;  /* 0x00000000000005ab */ /* 0x000fec0000000000 */
[----:B------:R-:W2:Y:S01]  /*0410*/  @P0 ATOM.E.ADD.STRONG.GPU PT, R5, desc[UR10][R2.64+0x4], R5 ;  /* 0x800004050205098a */ /* 0x000ea200081ef10a */
[----:B------:R-:W0:Y:S02]  /*0420*/  S2R R6, SR_LTMASK ;  /* 0x0000000000067919 */ /* 0x000e240000003900 */
[----:B0-----:R-:W-:-:S04]  /*0430*/  LOP3.LUT R6, R6, UR15, RZ, 0xc0, !PT ;  /* 0x0000000f06067c12 */ /* 0x001fc8000f8ec0ff */
[----:B------:R-:W0:Y:S01]  /*0440*/  POPC R7, R6 ;  /* 0x0000000600077309 */ /* 0x000e220000000000 */
[----:B--2---:R-:W0:Y:S02]  /*0450*/  SHFL.IDX PT, R0, R5, R4, 0x1f ;  /* 0x00001f0405007589 */ /* 0x004e2400000e0000 */
[----:B0-----:R-:W-:-:S07]  /*0460*/  IMAD R0, R7, UR4, R0 ;  /* 0x0000000407007c24 */ /* 0x001fce000f8e0200 */
.L_x_116:
[----:B------:R-:W2:Y:S04]  /*0470*/  LD.E.STRONG.GPU R5, desc[UR10][R2.64+0x4] ;  /* 0x0000040a02057980 */ /* 0x000ea8000c10f900 */
[----:B--2---:R-:W-:Y:S01]  /*0480*/  CCTL.IVALL ;  /* 0x00000000ff00798f */ /* 0x004fe20002000000 */
[----:B------:R-:W-:Y:S05]  /*0490*/  YIELD ;  /* 0x0000000000007946 */ /* 0x000fea0003800000 */
[----:B------:R-:W-:-:S04]  /*04a0*/  LOP3.LUT R5, R5, R0, RZ, 0x3c, !PT ;  /* 0x0000000005057212 */ /* 0x000fc800078e3cff */
[----:B------:R-:W-:-:S13]  /*04b0*/  ISETP.GT.AND P0, PT, R5, -0x1, PT ;  /* 0xffffffff0500780c */ /* 0x000fda0003f04270 */
[----:B------:R-:W-:Y:S05]  /*04c0*/  @P0 BRA `(.L_x_116) ;  /* 0xfffffffc00e80947 */ /* 0x000fea000383ffff */
.L_x_115:
[----:B------:R-:W-:Y:S05]  /*04d0*/  BSYNC B0 ;  /* 0x0000000000007941 */ /* 0x000fea0003800000 */
.L_x_114:
[----:B------:R-:W-:-:S03]  /*04e0*/  UMOV UR4, 0xffffffff ;  /* 0xffffffff00047882 */ /* 0x000fc60000000000 */
[----:B------:R-:W-:Y:S05]  /*04f0*/  BRA.DIV UR4, `(.L_x_117) ;  /* 0x0000000604b87947 */ /* 0x000fea000b800000 */
[----:B------:R-:W-:Y:S06]  /*0500*/  BAR.SYNC.DEFER_BLOCKING 0x0 ;  /* 0x0000000000007b1d */ /* 0x000fec0000010000 */
.L_x_135:
[----:B------:R-:W0:Y:S01]  /*0510*/  LDCU UR8, c[0x0][0x370] ;  /* 0x00006e00ff0877ac */ /* 0x000e220008000800 */
[----:B------:R-:W1:Y:S01]  /*0520*/  S2UR UR6, SR_CTAID.Y ;  /* 0x00000000000679c3 */ /* 0x000e620000002600 */
[----:B------:R-:W-:Y:S01]  /*0530*/  IMAD.MOV.U32 R15, RZ, RZ, RZ ;  /* 0x000000ffff0f7224 */ /* 0x000fe200078e00ff */
[----:B------:R-:W2:Y:S01]  /*0540*/  LDCU UR4, c[0x0][0x374] ;  /* 0x00006e80ff0477ac */ /* 0x000ea20008000800 */
[----:B------:R-:W3:Y:S05]  /*0550*/  LDCU UR5, c[0x0][0x378] ;  /* 0x00006f00ff0577ac */ /* 0x000eea0008000800 */
[----:B------:R-:W4:Y:S01]  /*0560*/  S2UR UR9, SR_CTAID.Z ;  /* 0x00000000000979c3 */ /* 0x000f220000002700 */
[----:B0-----:R-:W-:-:S02]  /*0570*/  UIADD3 UR7, UPT, UPT, URZ, -UR8, URZ ;  /* 0x80000008ff077290 */ /* 0x001fc4000fffe0ff */
[----:B------:R-:W-:Y:S02]  /*0580*/  IMAD R16, R16, UR8, RZ ;  /* 0x0000000810107c24 */ /* 0x000fe4000f8e02ff */
[----:B--2---:R-:W-:Y:S02]  /*0590*/  UIMAD UR4, UR7, UR4, URZ ;  /* 0x00000004070472a4 */ /* 0x004fe4000f8e02ff */
[----:B-1----:R-:W-:Y:S02]  /*05a0*/  UIADD3 UR6, UPT, UPT, UR14, UR6, URZ ;  /* 0x000000060e067290 */ /* 0x002fe4000fffe0ff */
[----:B---3--:R-:W-:Y:S01]  /*05b0*/  UIMAD UR4, UR5, UR4, -0x7fffffff ;  /* 0x80000001050474a4 */ /* 0x008fe2000f8e0204 */
[----:B----4-:R-:W-:-:S05]  /*05c0*/  IMAD R0, RZ, RZ, -UR9 ;  /* 0x80000009ff007e24 */ /* 0x010fca000f8e02ff */
[----:B------:R-:W-:Y:S01]  /*05d0*/  IMAD.U32 R14, RZ, RZ, UR4 ;  /* 0x00000004ff0e7e24 */ /* 0x000fe2000f8e00ff */
[----:B------:R-:W-:-:S04]  /*05e0*/  ISETP.NE.AND P0, PT, R0, UR6, PT ;  /* 0x0000000600007c0c */ /* 0x000fc8000bf05270 */
[----:B------:R-:W-:-:S09]  /*05f0*/  SEL R14, R14, 0x1, !P0 ;  /* 0x000000010e0e7807 */ /* 0x000fd20004000000 */
.L_x_132:
[----:B------:R-:W-:Y:S05]  /*0600*/  YIELD ;  /* 0x0000000000007946 */ /* 0x000fea0003800000 */
[----:B0-----:R-:W0:Y:S01]  /*0610*/  LDCU UR4, c[0x0][0x394] ;  /* 0x00007280ff0477ac */ /* 0x001e220008000800 */
[----:B------:R-:W-:Y:S01]  /*0620*/  BSSY B1, `(.L_x_118) ;  /* 0x0000034000017945 */ /* 0x000fe20003800000 */
[----:B------:R-:W-:Y:S02]  /*0630*/  PLOP3.LUT P0, PT, PT, PT, PT, 0x8, 0x80 ;  /* 0x000000000080781c */ /* 0x000fe40003f0e170 */
[----:B0-----:R-:W-:-:S13]  /*0640*/  ISETP.GE.U32.AND P1, PT, R18, UR4, PT ;  /* 0x0000000412007c0c */ /* 0x001fda000bf26070 */
[----:B--2---:R-:W-:Y:S05]  /*0650*/  @P1 BRA `(.L_x_119) ;  /* 0x0000000000c01947 */ /* 0x004fea0003800000 */
[----:B------:R-:W0:Y:S01]  /*0660*/  LDC.64 R4, c[0x0][0x388] ;  /* 0x0000e200ff047b82 */ /* 0x000e220000000a00 */
[----:B------:R-:W-:Y:S01]  /*0670*/  BSSY B0, `(.L_x_120) ;  /* 0x000002d000007945 */ /* 0x000fe20003800000 */
[----:B------:R-:W-:Y:S01]  /*0680*/  PRMT R12, RZ, 0x7610, R12 ;  /* 0x00007610ff0c7816 */ /* 0x000fe2000000000c */
[----:B------:R-:W-:-:S05]  /*0690*/  IMAD.MOV.U32 R13, RZ, RZ, R18 ;  /* 0x000000ffff0d7224 */ /* 0x000fca00078e0012 */
[----:B------:R-:W1:Y:S08]  /*06a0*/  LDC.64 R6, c[0x0][0x3a0] ;  /* 0x0000e800ff067b82 */ /* 0x000e700000000a00 */
[----:B------:R-:W2:Y:S02]  /*06b0*/  LDC.64 R8, c[0x0][0x3a8] ;  /* 0x0000ea00ff087b82 */ /* 0x000ea40000000a00 */
.L_x_125:
[----:B0-----:R-:W-:-:S05]  /*06c0*/  IMAD.WIDE R10, R13, 0x10, R4 ;  /* 0x000000100d0a7825 */ /* 0x001fca00078e0204 */
[----:B------:R-:W3:Y:S01]  /*06d0*/  LDG.E.U8.CONSTANT R0, desc[UR10][R10.64+0xc] ;  /* 0x00000c0a0a007981 */ /* 0x000ee2000c1e9100 */
[----:B------:R-:W-:Y:S01]  /*06e0*/  IMAD.MOV.U32 R20, RZ, RZ, 0x3b808081 ;  /* 0x3b808081ff147424 */ /* 0x000fe200078e00ff */
[----:B------:R-:W-:Y:S05]  /*06f0*/  YIELD ;  /* 0x0000000000007946 */ /* 0x000fea0003800000 */
[----:B------:R-:W-:Y:S01]  /*0700*/  IMAD.MOV.U32 R19, RZ, RZ, 0x437f0000 ;  /* 0x437f0000ff137424 */ /* 0x000fe200078e00ff */
[----:B------:R-:W-:Y:S01]  /*0710*/  BSSY.RECONVERGENT B3, `(.L_x_121) ;  /* 0x000000e000037945 */ /* 0x000fe20003800200 */
[----:B------:R-:W-:Y:S02]  /*0720*/  IMAD.IADD R13, R16, 0x1, R13 ;  /* 0x00000001100d7824 */ /* 0x000fe400078e020d */
[----:B------:R-:W-:-:S03]  /*0730*/  FFMA R19, R20, -R19, 1 ;  /* 0x3f80000014137423 */ /* 0x000fc60000000813 */
[----:B------:R-:W-:Y:S01]  /*0740*/  ISETP.GE.U32.AND P2, PT, R13, UR16, PT ;  /* 0x000000100d007c0c */ /* 0x000fe2000bf46070 */
[----:B------:R-:W-:Y:S01]  /*0750*/  FFMA R19, R19, R20, 0.0039215688593685626984 ;  /* 0x3b80808113137423 */ /* 0x000fe20000000014 */
[----:B---3--:R-:W-:-:S04]  /*0760*/  I2FP.F32.U32 R0, R0 ;  /* 0x0000000000007245 */ /* 0x008fc80000201000 */
[----:B------:R-:W0:Y:S01]  /*0770*/  FCHK P0, R0, 255 ;  /* 0x437f000000007902 */ /* 0x000e220000000000 */
[----:B------:R-:W-:-:S04]  /*0780*/  FFMA R20, R0, R19, RZ ;  /* 0x0000001300147223 */ /* 0x000fc800000000ff */
[----:B------:R-:W-:-:S04]  /*0790*/  FFMA R21, R20, -255, R0 ;  /* 0xc37f000014157823 */ /* 0x000fc80000000000 */
[----:B------:R-:W-:Y:S01]  /*07a0*/  FFMA R24, R19, R21, R20 ;  /* 0x0000001513187223 */ /* 0x000fe20000000014 */
[----:B0-----:R-:W-:Y:S06]  /*07b0*/  @!P0 BRA `(.L_x_122) ;  /* 0x00000000000c8947 */ /* 0x001fec0003800000 */
[----:B------:R-:W-:-:S07]  /*07c0*/  MOV R20, 0x7e0 ;  /* 0x000007e000147802 */ /* 0x000fce0000000f00 */
[----:B-12---:R-:W-:Y:S05]  /*07d0*/  CALL.REL.NOINC `($__internal_2_$__cuda_sm3x_div_rn_noftz_f32_slowpath) ;  /* 0x0000000400847944 */ /* 0x006fea0003c00000 */
[----:B------:R-:W-:-:S07]  /*07e0*/  IMAD.MOV.U32 R24, RZ, RZ, R0 ;  /* 0x000000ffff187224 */ /* 0x000fce00078e0000 */
.L_x_122:
[----:B------:R-:W-:Y:S05]  /*07f0*/  BSYNC.RECONVERGENT B3 ;  /* 0x0000000000037941 */ /* 0x000fea0003800200 */
.L_x_121:
[----:B------:R-:W1:Y:S04]  /*0800*/  LDG.E.CONSTANT R19, desc[UR10][R10.64] ;  /* 0x0000000a0a137981 */ /* 0x000e68000c1e9900 */
[----:B------:R-:W3:Y:S01]  /*0810*/  LDG.E.CONSTANT R27, desc[UR10][R10.64+0x4] ;  /* 0x0000040a0a1b7981 */ /* 0x000ee2000c1e9900 */
[----:B------:R-:W-:-:S04]  /*0820*/  IMAD.MOV.U32 R25, RZ, RZ, 0x40000000 ;  /* 0x40000000ff197424 */ /* 0x000fc800078e00ff */
[----:B------:R-:W-:Y:S01]  /*0830*/  FFMA R24, R24, R25, -1 ;  /* 0xbf80000018187423 */ /* 0x000fe20000000019 */
[----:B-1----:R-:W-:-:S04]  /*0840*/  IMAD.WIDE.U32 R22, R19, 0x4, R6 ;  /* 0x0000000413167825 */ /* 0x002fc800078e0006 */
[----:B---3--:R-:W-:Y:S02]  /*0850*/  IMAD.WIDE.U32 R20, R27, 0x4, R6 ;  /* 0x000000041b147825 */ /* 0x008fe400078e0006 */
[----:B------:R-:W3:Y:S04]  /*0860*/  LDG.E R23, desc[UR10][R22.64] ;  /* 0x0000000a16177981 */ /* 0x000ee8000c1e1900 */
[----:B------:R-:W4:Y:S01]  /*0870*/  LDG.E R0, desc[UR10][R20.64] ;  /* 0x0000000a14007981 */ /* 0x000f22000c1e1900 */
[----:B------:R-:W-:Y:S01]  /*0880*/  F2FP.F16.F32.PACK_AB R24, RZ, R24 ;  /* 0x00000018ff18723e */ /* 0x000fe200000000ff */
[----:B------:R-:W-:Y:S04]  /*0890*/  BSSY.RECONVERGENT B2, `(.L_x_123) ;  /* 0x0000009000027945 */ /* 0x000fe80003800200 */
[----:B------:R-:W-:-:S05]  /*08a0*/  HADD2.F32 R24, -RZ, R24.H0_H0 ;  /* 0x20000018ff187230 */ /* 0x000fca0000004100 */
[----:B---3--:R-:W-:-:S05]  /*08b0*/  FADD R25, R24, R23 ;  /* 0x0000001718197221 */ /* 0x008fca0000000000 */
[----:B----4-:R-:W-:-:S13]  /*08c0*/  FSETP.GEU.AND P0, PT, R25, R0, PT ;  /* 0x000000001900720b */ /* 0x010fda0003f0e000 */
[----:B------:R-:W-:Y:S05]  /*08d0*/  @P0 BRA `(.L_x_124) ;  /* 0x0000000000100947 */ /* 0x000fea0003800000 */
[----:B--2---:R-:W-:Y:S01]  /*08e0*/  IMAD.WIDE.U32 R10, R27, 0x4, R8 ;  /* 0x000000041b0a7825 */ /* 0x004fe200078e0008 */
[----:B------:R0:W-:Y:S03]  /*08f0*/  REDG.E.MIN.S32.STRONG.GPU desc[UR10][R20.64], R25 ;  /* 0x000000191400798e */ /* 0x0001e6000c92e30a */
[----:B------:R-:W-:Y:S01]  /*0900*/  IMAD.MOV.U32 R12, RZ, RZ, 0x1 ;  /* 0x00000001ff0c7424 */ /* 0x000fe200078e00ff */
[----:B------:R0:W-:Y:S06]  /*0910*/  STG.E desc[UR10][R10.64], R19 ;  /* 0x000000130a007986 */ /* 0x0001ec000c10190a */
.L_x_124:
[----:B------:R-:W-:Y:S05]  /*0920*/  BSYNC.RECONVERGENT B2 ;  /* 0x0000000000027941 */ /* 0x000fea0003800200 */
.L_x_123:
[----:B------:R-:W-:Y:S05]  /*0930*/  @!P2 BRA `(.L_x_125) ;  /* 0xfffffffc0060a947 */ /* 0x000fea000383ffff */
[----:B------:R-:W-:Y:S05]  /*0940*/  BSYNC B0 ;  /* 0x0000000000007941 */ /* 0x000fea0003800000 */
.L_x_120:
[----:B------:R-:W-:-:S13]  /*0950*/  LOP3.LUT P0, RZ, R12, 0xff, RZ, 0xc0, !PT ;  /* 0x000000ff0cff7812 */ /* 0x000fda000780c0ff */
.L_x_119:
[----:B------:R-:W-:Y:S05]  /*0960*/  BSYNC B1 ;  /* 0x0000000000017941 */ /* 0x000fea0003800000 */
.L_x_118:
[----:B------:R-:W-:-:S04]  /*0970*/  UISETP.NE.U32.AND UP0, UPT, UR12, URZ, UPT ;  /* 0x000000ff0c00728c */ /* 0x000fc8000bf05070 */
[----:B------:R-:W-:-:S09]  /*0980*/  UISETP.NE.AND.EX UP0, UPT, UR13, URZ, UPT, UP0 ;  /* 0x000000ff0d00728c */ /* 0x000fd2000bf05300 */
[----:B------:R-:W-:Y:S05]  /*0990*/  BRA.U !UP0, `(.L_x_126) ;  /* 0x00000001088c7547 */ /* 0x000fea000b800000 */
[----:B------:R-:W-:Y:S01]  /*09a0*/  UMOV UR4, 0xffffffff ;  /* 0xffffffff00047882 */ /* 0x000fe20000000000 */
[----:B------:R-:W-:Y:S02]  /*09b0*/  ISETP.NE.AND P1, PT, R17, RZ, PT ;  /* 0x000000ff1100720c */ /* 0x000fe40003f25270 */
[----:B------:R-:W-:Y:S11]  /*09c0*/  BRA.DIV UR4, `(.L_x_127) ;  /* 0x0000000204b07947 */ /* 0x000ff6000b800000 */
[----:B------:R-:W-:Y:S06]  /*09d0*/  BAR.SYNC.DEFER_BLOCKING 0x0 ;  /* 0x0000000000007b1d */ /* 0x000fec0000010000 */
.L_x_138:
[----:B------:R-:W-:Y:S04]  /*09e0*/  BSSY B0, `(.L_x_128) ;  /* 0x0000017000007945 */ /* 0x000fe80003800000 */
[----:B------:R-:W-:Y:S05]  /*09f0*/  @P1 BRA `(.L_x_129) ;  /* 0x0000000000541947 */ /* 0x000fea0003800000 */
[----:B------:R-:W1:Y:S01]  /*0a00*/  S2R R5, SR_LANEID ;  /* 0x0000000000057919 */ /* 0x000e620000000000 */
[----:B------:R-:W-:Y:S02]  /*0a10*/  VOTEU.ANY UR4, UPT, PT ;  /* 0x0000000000047886 */ /* 0x000fe400038e0100 */
[----:B------:R-:W1:Y:S01]  /*0a20*/  FLO.U32 R4, UR4 ;  /* 0x0000000400047d00 */ /* 0x000e6200080e0000 */
[----:B------:R-:W-:Y:S01]  /*0a30*/  UPOPC UR5, UR4 ;  /* 0x00000004000572bf */ /* 0x000fe20008000000 */
[----:B-1----:R-:W-:-:S05]  /*0a40*/  ISETP.EQ.U32.AND P1, PT, R4, R5, PT ;  /* 0x000000050400720c */ /* 0x002fca0003f22070 */
[----:B------:R-:W-:-:S08]  /*0a50*/  IMAD R5, R14, UR5, RZ ;  /* 0x000000050e057c24 */ /* 0x000fd0000f8e02ff */
[----:B------:R-:W-:Y:S06]  /*0a60*/  @P1 MEMBAR.ALL.GPU ;  /* 0x0000000000001992 */ /* 0x000fec000000a000 */
[----:B------:R-:W-:-:S00]  /*0a70*/  @P1 ERRBAR ;  /* 0x00000000000019ab */ /* 0x000fc00000000000 */
[----:B------:R-:W-:Y:S06]  /*0a80*/  @P1 CGAERRBAR ;  /* 0x00000000000015ab */ /* 0x000fec0000000000 */
[----:B------:R-:W3:Y:S01]  /*0a90*/  @P1 ATOM.E.ADD.STRONG.GPU PT, R5, desc[UR10][R2.64+0x4], R5 ;  /* 0x800004050205198a */ /* 0x000ee200081ef10a */
[----:B------:R-:W1:Y:S02]  /*0aa0*/  S2R R6, SR_LTMASK ;  /* 0x0000000000067919 */ /* 0x000e640000003900 */
[----:B-1----:R-:W-:-:S04]  /*0ab0*/  LOP3.LUT R6, R6, UR4, RZ, 0xc0, !PT ;  /* 0x0000000406067c12 */ /* 0x002fc8000f8ec0ff */
[----:B------:R-:W1:Y:S01]  /*0ac0*/  POPC R0, R6 ;  /* 0x0000000600007309 */ /* 0x000e620000000000 */
[----:B---3--:R-:W1:Y:S02]  /*0ad0*/  SHFL.IDX PT, R7, R5, R4, 0x1f ;  /* 0x00001f0405077589 */ /* 0x008e6400000e0000 */
[----:B-1----:R-:W-:-:S07]  /*0ae0*/  IMAD R0, R14, R0, R7 ;  /* 0x000000000e007224 */ /* 0x002fce00078e0207 */
.L_x_130:
[----:B------:R-:W3:Y:S04]  /*0af0*/  LD.E.STRONG.GPU R5, desc[UR10][R2.64+0x4] ;  /* 0x0000040a02057980 */ /* 0x000ee8000c10f900 */
[----:B---3--:R-:W-:Y:S01]  /*0b00*/  CCTL.IVALL ;  /* 0x00000000ff00798f */ /* 0x008fe20002000000 */
[----:B------:R-:W-:Y:S05]  /*0b10*/  YIELD ;  /* 0x0000000000007946 */ /* 0x000fea0003800000 */
[----:B------:R-:W-:-:S04]  /*0b20*/  LOP3.LUT R5, R5, R0, RZ, 0x3c, !PT ;  /* 0x0000000005057212 */ /* 0x000fc800078e3cff */
[----:B------:R-:W-:-:S13]  /*0b30*/  ISETP.GT.AND P1, PT, R5, -0x1, PT ;  /* 0xffffffff0500780c */ /* 0x000fda0003f24270 */
[----:B------:R-:W-:Y:S05]  /*0b40*/  @P1 BRA `(.L_x_130) ;  /* 0xfffffffc00e81947 */ /* 0x000fea000383ffff */
.L_x_129:
[----:B------:R-:W-:Y:S05]  /*0b50*/  BSYNC B0 ;  /* 0x0000000000007941 */ /* 0x000fea0003800000 */
.L_x_128:
[----:B------:R-:W-:-:S03]  /*0b60*/  UMOV UR4, 0xffffffff ;  /* 0xffffffff00047882 */ /* 0x000fc60000000000 */
[----:B------:R-:W-:Y:S05]  /*0b70*/  BRA.DIV UR4, `(.L_x_131) ;  /* 0x0000000204707947 */ /* 0x000fea000b800000 */
[----:B------:R-:W-:Y:S06]  /*0b80*/  BAR.SYNC.DEFER_BLOCKING 0x0 ;  /* 0x0000000000007b1d */ /* 0x000fec0000010000 */
.L_x_141:
[C---:B------:R-:W-:Y:S01]  /*0b90*/  ISETP.LT.U32.AND P1, PT, R15.reuse, 0x63, PT ;  /* 0x000000630f00780c */ /* 0x040fe20003f21070 */
[----:B------:R-:W-:-:S12]  /*0ba0*/  VIADD R15, R15, 0x1 ;  /* 0x000000010f0f7836 */ /* 0x000fd80000000000 */
[----:B------:R-:W-:Y:S05]  /*0bb0*/  @P0 BRA P1, `(.L_x_132) ;  /* 0xfffffff800900947 */ /* 0x000fea000083ffff */
[----:B------:R-:W-:Y:S05]  /*0bc0*/  EXIT ;  /* 0x000000000000794d */ /* 0x000fea0003800000 */
.L_x_126:
[----:B------:R-:W-:Y:S05]  /*0bd0*/  BPT.TRAP 0x1 ;  /* 0x000000040000795c */ /* 0x000fea0000300000 */
.L_x_117:
[----:B------:R-:W-:Y:S01]  /*0be0*/  BSSY B0, `(.L_x_133) ;  /* 0x0000009000007945 */ /* 0x000fe20003800000 */
[----:B------:R-:W-:Y:S01]  /*0bf0*/  CS2R R4, SRZ ;  /* 0x0000000000047805 */ /* 0x000fe2000001ff00 */
[----:B0-2---:R-:W-:-:S07]  /*0c00*/  IMAD.MOV.U32 R0, RZ, RZ, -0x1 ;  /* 0xffffffffff007424 */ /* 0x005fce00078e00ff */
[----:B------:R-:W-:Y:S05]  /*0c10*/  WARPSYNC.COLLECTIVE.ALL `(.L_x_134) ;  /* 0x0000000000147948 */ /* 0x000fea0003c00000 */
[----:B------:R-:W-:-:S04]  /*0c20*/  SHF.L.U32 R4, R4, 0x10, RZ ;  /* 0x0000001004047819 */ /* 0x000fc800000006ff */
[----:B------:R-:W-:-:S05]  /*0c30*/  LOP3.LUT R4, R4, 0xf, R5, 0xf8, !PT ;  /* 0x0000000f04047812 */ /* 0x000fca00078ef805 */
[----:B------:R0:W-:Y:S02]  /*0c40*/  BAR.SYNC.DEFER_BLOCKING R4, R4 ;  /* 0x000000040000731d */ /* 0x0001e40000010000 */
[----:B0-----:R-:W-:-:S04]  /*0c50*/  SHF.R.U32 R4, R4, 0x10, RZ ;  /* 0x0000001004047819 */ /* 0x001fc800000016ff */
[----:B------:R-:W-:Y:S05]  /*0c60*/  ENDCOLLECTIVE ;  /* 0x000000000000791b */ /* 0x000fea0003800000 */
.L_x_134:
[----:B------:R-:W-:Y:S05]  /*0c70*/  BSYNC B0 ;  /* 0x0000000000007941 */ /* 0x000fea0003800000 */
.L_x_133:
[----:B------:R-:W-:Y:S05]  /*0c80*/  BRA `(.L_x_135) ;  /* 0xfffffff800207947 */ /* 0x000fea000383ffff */
.L_x_127:
[----:B------:R-:W-:Y:S01]  /*0c90*/  BSSY B0, `(.L_x_136) ;  /* 0x0000009000007945 */ /* 0x000fe20003800000 */
[----:B------:R-:W-:Y:S01]  /*0ca0*/  CS2R R4, SRZ ;  /* 0x0000000000047805 */ /* 0x000fe2000001ff00 */
[----:B------:R-:W-:-:S07]  /*0cb0*/  IMAD.MOV.U32 R0, RZ, RZ, -0x1 ;  /* 0xffffffffff007424 */ /* 0x000fce00078e00ff */
[----:B0-2---:R-:W-:Y:S05]  /*0cc0*/  WARPSYNC.COLLECTIVE.ALL `(.L_x_137) ;  /* 0x0000000000147948 */ /* 0x005fea0003c00000 */
[----:B------:R-:W-:-:S04]  /*0cd0*/  SHF.L.U32 R4, R4, 0x10, RZ ;  /* 0x0000001004047819 */ /* 0x000fc800000006ff */
[----:B------:R-:W-:-:S05]  /*0ce0*/  LOP3.LUT R4, R4, 0xf, R5, 0xf8, !PT ;  /* 0x0000000f04047812 */ /* 0x000fca00078ef805 */
[----:B------:R1:W-:Y:S02]  /*0cf0*/  BAR.SYNC.DEFER_BLOCKING R4, R4 ;  /* 0x000000040000731d */ /* 0x0003e40000010000 */
[----:B-1----:R-:W-:-:S04]  /*0d00*/  SHF.R.U32 R4, R4, 0x10, RZ ;  /* 0x0000001004047819 */ /* 0x002fc800000016ff */
[----:B0-2---:R-:W-:Y:S05]  /*0d10*/  ENDCOLLECTIVE ;  /* 0x000000000000791b */ /* 0x005fea0003800000 */
.L_x_137:
[----:B------:R-:W-:Y:S05]  /*0d20*/  BSYNC B0 ;  /* 0x0000000000007941 */ /* 0x000fea0003800000 */
.L_x_136:
[----:B------:R-:W-:Y:S05]  /*0d30*/  BRA `(.L_x_138) ;  /* 0xfffffffc00287947 */ /* 0x000fea000383ffff */
.L_x_131:
        /* <DEDUP_REMOVED lines=9> */
.L_x_140:
[----:B------:R-:W-:Y:S05]  /*0dd0*/  BSYNC B0 ;  /* 0x0000000000007941 */ /* 0x000fea0003800000 */
.L_x_139:
[----:B------:R-:W-:Y:S05]  /*0de0*/  BRA `(.L_x_141) ;  /* 0xfffffffc00687947 */ /* 0x000fea000383ffff */
        .weak           $__internal_2_$__cuda_sm3x_div_rn_noftz_f32_slowpath
        .type           $__internal_2_$__cuda_sm3x_div_rn_noftz_f32_slowpath,@function
        .size           $__internal_2_$__cuda_sm3x_div_rn_noftz_f32_slowpath,(.L_x_159 - $__internal_2_$__cuda_sm3x_div_rn_noftz_f32_slowpath)
$__internal_2_$__cuda_sm3x_div_rn_noftz_f32_slowpath:
[--C-:B------:R-:W-:Y:S01]  /*0df0*/  SHF.R.U32.HI R19, RZ, 0x17, R0.reuse ;  /* 0x00000017ff137819 */ /* 0x100fe20000011600 */
[----:B------:R-:W-:Y:S04]  /*0e00*/  BSSY.RECONVERGENT B2, `(.L_x_142) ;  /* 0x000005c000027945 */ /* 0x000fe80003800200 */
[----:B------:R-:W-:Y:S01]  /*0e10*/  BSSY.RELIABLE B4, `(.L_x_143) ;  /* 0x000001a000047945 */ /* 0x000fe20003800100 */
[----:B------:R-:W-:Y:S01]  /*0e20*/  IMAD.MOV.U32 R21, RZ, RZ, R0 ;  /* 0x000000ffff157224 */ /* 0x000fe200078e0000 */
[----:B------:R-:W-:-:S05]  /*0e30*/  LOP3.LUT R25, R19, 0xff, RZ, 0xc0, !PT ;  /* 0x000000ff13197812 */ /* 0x000fca00078ec0ff */
[----:B------:R-:W-:-:S05]  /*0e40*/  VIADD R23, R25, 0xffffffff ;  /* 0xffffffff19177836 */ /* 0x000fca0000000000 */
[----:B------:R-:W-:-:S13]  /*0e50*/  ISETP.GT.U32.OR P0, PT, R23, 0xfd, !PT ;  /* 0x000000fd1700780c */ /* 0x000fda0007f04470 */
[----:B------:R-:W-:Y:S01]  /*0e60*/  @!P0 IMAD.MOV.U32 R19, RZ, RZ, RZ ;  /* 0x000000ffff138224 */ /* 0x000fe200078e00ff */
[----:B------:R-:W-:Y:S06]  /*0e70*/  @!P0 BRA `(.L_x_144) ;  /* 0x00000000004c8947 */ /* 0x000fec0003800000 */
[----:B------:R-:W-:-:S13]  /*0e80*/  FSETP.GTU.FTZ.AND P0, PT, |R0|, +INF , PT ;  /* 0x7f8000000000780b */ /* 0x000fda0003f1c200 */
[----:B------:R-:W-:Y:S05]  /*0e90*/  @P0 BREAK.RELIABLE B4 ;  /* 0x0000000000040942 */ /* 0x000fea0003800100 */
[----:B------:R-:W-:Y:S05]  /*0ea0*/  @P0 BRA `(.L_x_145) ;  /* 0x0000000400400947 */ /* 0x000fea0003800000 */
[----:B------:R-:W-:-:S05]  /*0eb0*/  IMAD.MOV.U32 R22, RZ, RZ, 0x437f0000 ;  /* 0x437f0000ff167424 */ /* 0x000fca00078e00ff */
[----:B------:R-:W-:-:S13]  /*0ec0*/  LOP3.LUT P0, RZ, R22, 0x7fffffff, R21, 0xc8, !PT ;  /* 0x7fffffff16ff7812 */ /* 0x000fda000780c815 */
[----:B------:R-:W-:Y:S05]  /*0ed0*/  @!P0 BREAK.RELIABLE B4 ;  /* 0x0000000000048942 */ /* 0x000fea0003800100 */
[----:B------:R-:W-:Y:S05]  /*0ee0*/  @!P0 BRA `(.L_x_146) ;  /* 0x0000000400288947 */ /* 0x000fea0003800000 */
[----:B------:R-:W-:-:S13]  /*0ef0*/  LOP3.LUT P0, RZ, R21, 0x7fffffff, RZ, 0xc0, !PT ;  /* 0x7fffffff15ff7812 */ /* 0x000fda000780c0ff */
[----:B------:R-:W-:Y:S05]  /*0f00*/  @!P0 BREAK.RELIABLE B4 ;  /* 0x0000000000048942 */ /* 0x000fea0003800100 */
[----:B------:R-:W-:Y:S05]  /*0f10*/  @!P0 BRA `(.L_x_147) ;  /* 0x0000000400148947 */ /* 0x000fea0003800000 */
[----:B------:R-:W-:Y:S02]  /*0f20*/  FSETP.NEU.FTZ.AND P1, PT, |R0|, +INF , PT ;  /* 0x7f8000000000780b */ /* 0x000fe40003f3d200 */
[----:B------:R-:W-:-:S04]  /*0f30*/  LOP3.LUT P0, RZ, R22, 0x7fffffff, RZ, 0xc0, !PT ;  /* 0x7fffffff16ff7812 */ /* 0x000fc8000780c0ff */
[----:B------:R-:W-:-:S13]  /*0f40*/  PLOP3.LUT P0, PT, P1, P0, PT, 0x2f, 0xf2 ;  /* 0x0000000000f2781c */ /* 0x000fda0000f00577 */
[----:B------:R-:W-:Y:S05]  /*0f50*/  @P0 BREAK.RELIABLE B4 ;  /* 0x0000000000040942 */ /* 0x000fea0003800100 */
[----:B------:R-:W-:Y:S05]  /*0f60*/  @P0 BRA `(.L_x_148) ;  /* 0x0000000000f40947 */ /* 0x000fea0003800000 */
[----:B------:R-:W-:-:S13]  /*0f70*/  ISETP.GE.AND P0, PT, R23, RZ, PT ;  /* 0x000000ff1700720c */ /* 0x000fda0003f06270 */
[----:B------:R-:W-:Y:S02]  /*0f80*/  @P0 IMAD.MOV.U32 R19, RZ, RZ, RZ ;  /* 0x000000ffff130224 */ /* 0x000fe400078e00ff */
[----:B------:R-:W-:Y:S01]  /*0f90*/  @!P0 FFMA R21, R0, 1.84467440737095516160e+19, RZ ;  /* 0x5f80000000158823 */ /* 0x000fe200000000ff */
[----:B------:R-:W-:-:S07]  /*0fa0*/  @!P0 IMAD.MOV.U32 R19, RZ, RZ, -0x40 ;  /* 0xffffffc0ff138424 */ /* 0x000fce00078e00ff */
.L_x_144:
[----:B------:R-:W-:Y:S05]  /*0fb0*/  BSYNC.RELIABLE B4 ;  /* 0x0000000000047941 */ /* 0x000fea0003800100 */
.L_x_143:
[----:B------:R-:W-:Y:S01]  /*0fc0*/  UMOV UR4, 0x437f0000 ;  /* 0x437f000000047882 */ /* 0x000fe20000000000 */
[----:B------:R-:W-:Y:S01]  /*0fd0*/  VIADD R22, R25, 0xffffff81 ;  /* 0xffffff8119167836 */ /* 0x000fe20000000000 */
[----:B------:R-:W-:Y:S01]  /*0fe0*/  UIADD3 UR4, UPT, UPT, UR4, -0x3800000, URZ ;  /* 0xfc80000004047890 */ /* 0x000fe2000fffe0ff */
[----:B------:R-:W-:Y:S02]  /*0ff0*/  BSSY.RECONVERGENT B4, `(.L_x_149) ;  /* 0x0000033000047945 */ /* 0x000fe40003800200 */
[----:B------:R-:W-:Y:S01]  /*1000*/  IMAD R0, R22, -0x800000, R21 ;  /* 0xff80000016007824 */ /* 0x000fe200078e0215 */
[----:B------:R-:W-:Y:S02]  /*1010*/  IADD3 R19, PT, PT, R19, -0x7, R22 ;  /* 0xfffffff913137810 */ /* 0x000fe40007ffe016 */
[----:B------:R-:W-:-:S03]  /*1020*/  FADD.FTZ R23, -RZ, -UR4 ;  /* 0x80000004ff177e21 */ /* 0x000fc60008010100 */
[----:B------:R-:W0:Y:S02]  /*1030*/  MUFU.RCP R24, UR4 ;  /* 0x0000000400187d08 */ /* 0x000e240008001000 */
        /* <DEDUP_REMOVED lines=9> */
[----:B------:R-:W-:-:S04]  /*10d0*/  IMAD.IADD R22, R22, 0x1, R19 ;  /* 0x0000000116167824 */ /* 0x000fc800078e0213 */
[----:B------:R-:W-:-:S05]  /*10e0*/  VIADD R25, R22, 0xffffffff ;  /* 0xffffffff16197836 */ /* 0x000fca0000000000 */
        /* <DEDUP_REMOVED lines=9> */
[-C--:B------:R-:W-:Y:S01]  /*1180*/  FFMA.RZ R19, R21, R23.reuse, R24 ;  /* 0x0000001715137223 */ /* 0x080fe2000000c018 */
[C---:B------:R-:W-:Y:S01]  /*1190*/  VIADD R26, R22.reuse, 0x20 ;  /* 0x00000020161a7836 */ /* 0x040fe20000000000 */
[C---:B------:R-:W-:Y:S02]  /*11a0*/  ISETP.NE.AND P3, PT, R22.reuse, RZ, PT ;  /* 0x000000ff1600720c */ /* 0x040fe40003f65270 */
[----:B------:R-:W-:Y:S01]  /*11b0*/  ISETP.NE.AND P1, PT, R22, RZ, PT ;  /* 0x000000ff1600720c */ /* 0x000fe20003f25270 */
[----:B------:R-:W-:Y:S01]  /*11c0*/  IMAD.MOV R22, RZ, RZ, -R22 ;  /* 0x000000ffff167224 */ /* 0x000fe200078e0a16 */
[----:B------:R-:W-:Y:S01]  /*11d0*/  LOP3.LUT R25, R19, 0x7fffff, RZ, 0xc0, !PT ;  /* 0x007fffff13197812 */ /* 0x000fe200078ec0ff */
[CCC-:B------:R-:W-:Y:S01]  /*11e0*/  FFMA.RP R19, R21.reuse, R23.reuse, R24.reuse ;  /* 0x0000001715137223 */ /* 0x1c0fe20000008018 */
[----:B------:R-:W-:Y:S02]  /*11f0*/  FFMA.RM R24, R21, R23, R24 ;  /* 0x0000001715187223 */ /* 0x000fe40000004018 */
[----:B------:R-:W-:-:S02]  /*1200*/  LOP3.LUT R25, R25, 0x800000, RZ, 0xfc, !PT ;  /* 0x0080000019197812 */ /* 0x000fc400078efcff */
[----:B------:R-:W-:Y:S02]  /*1210*/  SEL R22, R22, RZ, P3 ;  /* 0x000000ff16167207 */ /* 0x000fe40001800000 */
[----:B------:R-:W-:Y:S02]  /*1220*/  SHF.L.U32 R26, R25, R26, RZ ;  /* 0x0000001a191a7219 */ /* 0x000fe400000006ff */
[----:B------:R-:W-:Y:S02]  /*1230*/  FSETP.NEU.FTZ.AND P0, PT, R19, R24, PT ;  /* 0x000000181300720b */ /* 0x000fe40003f1d000 */
[----:B------:R-:W-:Y:S02]  /*1240*/  ISETP.NE.AND P1, PT, R26, RZ, P1 ;  /* 0x000000ff1a00720c */ /* 0x000fe40000f25270 */
[----:B------:R-:W-:Y:S02]  /*1250*/  SHF.R.U32.HI R22, RZ, R22, R25 ;  /* 0x00000016ff167219 */ /* 0x000fe40000011619 */
[----:B------:R-:W-:-:S02]  /*1260*/  PLOP3.LUT P0, PT, P0, P1, PT, 0xf8, 0x8f ;  /* 0x00000000008f781c */ /* 0x000fc40000703f70 */
[----:B------:R-:W-:Y:S02]  /*1270*/  SHF.R.U32.HI R24, RZ, 0x1, R22 ;  /* 0x00000001ff187819 */ /* 0x000fe40000011616 */
[----:B------:R-:W-:-:S04]  /*1280*/  SEL R19, RZ, 0x1, !P0 ;  /* 0x00000001ff137807 */ /* 0x000fc80004000000 */
[----:B------:R-:W-:-:S04]  /*1290*/  LOP3.LUT R19, R19, 0x1, R24, 0xf8, !PT ;  /* 0x0000000113137812 */ /* 0x000fc800078ef818 */
[----:B------:R-:W-:-:S05]  /*12a0*/  LOP3.LUT R19, R19, R22, RZ, 0xc0, !PT ;  /* 0x0000001613137212 */ /* 0x000fca00078ec0ff */
[----:B------:R-:W-:-:S05]  /*12b0*/  IMAD.IADD R19, R24, 0x1, R19 ;  /* 0x0000000118137824 */ /* 0x000fca00078e0213 */
[----:B------:R-:W-:Y:S01]  /*12c0*/  LOP3.LUT R0, R19, R0, RZ, 0xfc, !PT ;  /* 0x0000000013007212 */ /* 0x000fe200078efcff */
[----:B------:R-:W-:Y:S06]  /*12d0*/  BRA `(.L_x_152) ;  /* 0x0000000000107947 */ /* 0x000fec0003800000 */
.L_x_151:
[----:B------:R-:W-:-:S04]  /*12e0*/  LOP3.LUT R0, R0, 0x80000000, RZ, 0xc0, !PT ;  /* 0x8000000000007812 */ /* 0x000fc800078ec0ff */
[----:B------:R-:W-:Y:S01]  /*12f0*/  LOP3.LUT R0, R0, 0x7f800000, RZ, 0xfc, !PT ;  /* 0x7f80000000007812 */ /* 0x000fe200078efcff */
[----:B------:R-:W-:Y:S06]  /*1300*/  BRA `(.L_x_152) ;  /* 0x0000000000047947 */ /* 0x000fec0003800000 */
.L_x_150:
[----:B------:R-:W-:-:S07]  /*1310*/  IMAD R0, R19, 0x800000, R0 ;  /* 0x0080000013007824 */ /* 0x000fce00078e0200 */
.L_x_152:
[----:B------:R-:W-:Y:S05]  /*1320*/  BSYNC.RECONVERGENT B4 ;  /* 0x0000000000047941 */ /* 0x000fea0003800200 */
.L_x_149:
[----:B------:R-:W-:Y:S05]  /*1330*/  BRA `(.L_x_153) ;  /* 0x0000000000207947 */ /* 0x000fea0003800000 */
.L_x_148:
[----:B------:R-:W-:-:S04]  /*1340*/  LOP3.LUT R0, R22, 0x80000000, R21, 0x48, !PT ;  /* 0x8000000016007812 */ /* 0x000fc800078e4815 */
[----:B------:R-:W-:Y:S01]  /*1350*/  LOP3.LUT R0, R0, 0x7f800000, RZ, 0xfc, !PT ;  /* 0x7f80000000007812 */ /* 0x000fe200078efcff */
[----:B------:R-:W-:Y:S06]  /*1360*/  BRA `(.L_x_153) ;  /* 0x0000000000147947 */ /* 0x000fec0003800000 */
.L_x_147:
[----:B------:R-:W-:Y:S01]  /*1370*/  LOP3.LUT R0, R22, 0x80000000, R21, 0x48, !PT ;  /* 0x8000000016007812 */ /* 0x000fe200078e4815 */
[----:B------:R-:W-:Y:S06]  /*1380*/  BRA `(.L_x_153) ;  /* 0x00000000000c7947 */ /* 0x000fec0003800000 */
.L_x_146:
[----:B------:R-:W0:Y:S01]  /*1390*/  MUFU.RSQ R0, -QNAN ;  /* 0xffc0000000007908 */ /* 0x000e220000001400 */
[----:B------:R-:W-:Y:S05]  /*13a0*/  BRA `(.L_x_153) ;  /* 0x0000000000047947 */ /* 0x000fea0003800000 */
.L_x_145:
[----:B------:R-:W-:-:S07]  /*13b0*/  FADD.FTZ R0, R0, 255 ;  /* 0x437f000000007421 */ /* 0x000fce0000010000 */
.L_x_153:
[----:B------:R-:W-:Y:S05]  /*13c0*/  BSYNC.RECONVERGENT B2 ;  /* 0x0000000000027941 */ /* 0x000fea0003800200 */
.L_x_142:
[----:B------:R-:W-:-:S04]  /*13d0*/  IMAD.MOV.U32 R21, RZ, RZ, 0x0 ;  /* 0x00000000ff157424 */ /* 0x000fc800078e00ff */
[----:B0-----:R-:W-:Y:S05]  /*13e0*/  RET.REL.NODEC R20 `(_Z26fp8_graph_traversal_kernelPK16FP8KnowledgeNodePK12FP8GraphEdgejjjjPfPj) ;  /* 0xffffffec14047950 */ /* 0x001fea0003c3ffff */
.L_x_154:
        /* <DEDUP_REMOVED lines=9> */
.L_x_159:


//--------------------- .text._Z33tensor_core_similarity_search_fp8PKhS0_Pfjj --------------------------
	.section	.text._Z33tensor_core_similarity_search_fp8PKhS0_Pfjj,"ax",@progbits
	.align	128
        .global         _Z33tensor_core_similarity_search_fp8PKhS0_Pfjj
        .type           _Z33tensor_core_similarity_search_fp8PKhS0_Pfjj,@function
        .size           _Z33tensor_core_similarity_search_fp8PKhS0_Pfjj,(.L_x_164 - _Z33tensor_core_similarity_search_fp8PKhS0_Pfjj)
        .other          _Z33tensor_core_similarity_search_fp8PKhS0_Pfjj,@"STO_CUDA_ENTRY STV_DEFAULT"
_Z33tensor_core_similarity_search_fp8PKhS0_Pfjj:
.text._Z33tensor_core_similarity_search_fp8PKhS0_Pfjj:
[----:B------:R-:W-:Y:S01]  /*0000*/  LDC R1, c[0x0][0x37c] ;  /* 0x0000df00ff017b82 */ /* 0x000fe20000000800 */
[----:B------:R-:W0:Y:S07]  /*0010*/  S2R R3, SR_TID.X ;  /* 0x0000000000037919 */ /* 0x000e2e0000002100 */
[----:B------:R-:W0:Y:S01]  /*0020*/  S2UR UR4, SR_CTAID.X ;  /* 0x00000000000479c3 */ /* 0x000e220000002500 */
[----:B------:R-:W1:Y:S07]  /*0030*/  LDCU UR5, c[0x0][0x398] ;  /* 0x00007300ff0577ac */ /* 0x000e6e0008000800 */
[----:B------:R-:W0:Y:S02]  /*0040*/  LDC R0, c[0x0][0x360] ;  /* 0x0000d800ff007b82 */ /* 0x000e240000000800 */
[----:B0-----:R-:W-:-:S05]  /*0050*/  IMAD R0, R0, UR4, R3 ;  /* 0x0000000400007c24 */ /* 0x001fca000f8e0203 */
[----:B------:R-:W-:-:S04]  /*0060*/  SHF.R.U32.HI R0, RZ, 0x1, R0 ;  /* 0x00000001ff007819 */ /* 0x000fc80000011600 */
[----:B------:R-:W-:-:S04]  /*0070*/  LOP3.LUT R0, R0, 0x7ffffff0, RZ, 0xc0, !PT ;  /* 0x7ffffff000007812 */ /* 0x000fc800078ec0ff */
[----:B-1----:R-:W-:-:S13]  /*0080*/  ISETP.GE.U32.AND P0, PT, R0, UR5, PT ;  /* 0x0000000500007c0c */ /* 0x002fda000bf06070 */
[----:B------:R-:W-:Y:S05]  /*0090*/  @P0 EXIT ;  /* 0x000000000000094d */ /* 0x000fea0003800000 */
[----:B------:R-:W0:Y:S02]  /*00a0*/  LDCU UR4, c[0x0][0x39c] ;  /* 0x00007380ff0477ac */ /* 0x000e240008000800 */
[----:B0-----:R-:W-:-:S09]  /*00b0*/  UISETP.NE.AND UP0, UPT, UR4, URZ, UPT ;  /* 0x000000ff0400728c */ /* 0x001fd2000bf05270 */
[----:B------:R-:W-:Y:S05]  /*00c0*/  BRA.U !UP0, `(.L_x_155) ;  /* 0x0000000108047547 */ /* 0x000fea000b800000 */
[----:B------:R-:W-:Y:S05]  /*00d0*/  BPT.TRAP 0x1 ;  /* 0x000000040000795c */ /* 0x000fea0000300000 */
.L_x_155:
[----:B------:R-:W-:Y:S05]  /*00e0*/  BPT.TRAP 0x1 ;  /* 0x000000040000795c */ /* 0x000fea0000300000 */
.L_x_156:
        /* <DEDUP_REMOVED lines=9> */
.L_x_164:


//--------------------- .nv.shared.reserved.0     --------------------------
	.section	.nv.shared.reserved.0,"aw",@nobits
	.weak		__nv_reservedSMEM_offset_0_alias
	.size		__nv_reservedSMEM_offset_0_alias, 0, 64
	.other		__nv_reservedSMEM_offset_0_alias,@"STO_CUDA_RESERVED_SHARED STV_DEFAULT"
__nv_reservedSMEM_offset_0_alias:
	.zero		0
	.zero		64


//--------------------- .nv.global                --------------------------
	.section	.nv.global,"aw",@nobits
.nv.global:
	.type		_ZN34_INTERNAL_14e11e3d_4_k_cu_4bdcf17b6thrust24THRUST_300001_SM_1000_NS12placeholders2_5E,@object
	.size		_ZN34_INTERNAL_14e11e3d_4_k_cu_4bdcf17b6thrust24THRUST_300001_SM_1000_NS12placeholders2_5E,(_ZN34_INTERNAL_14e11e3d_4_k_cu_4bdcf17b4cuda3std3__45__cpo6cbeginE - _ZN34_INTERNAL_14e11e3d_4_k_cu_4bdcf17b6thrust24THRUST_300001_SM_1000_NS12placeholders2_5E)
_ZN34_INTERNAL_14e11e3d_4_k_cu_4bdcf17b6thrust24THRUST_300001_SM_1000_NS12placeholders2_5E:
	.zero		1
	.type		_ZN34_INTERNAL_14e11e3d_4_k_cu_4bdcf17b4cuda3std3__45__cpo6cbeginE,@object
	.size		_ZN34_INTERNAL_14e11e3d_4_k_cu_4bdcf17b4cuda3std3__45__cpo6cbeginE,(_ZN34_INTERNAL_14e11e3d_4_k_cu_4bdcf17b4cuda3std6ranges3__45__cpo6cbeginE - _ZN34_INTERNAL_14e11e3d_4_k_cu_4bdcf17b4cuda3std3__45__cpo6cbeginE)
_ZN34_INTERNAL_14e11e3d_4_k_cu_4bdcf17b4cuda3std3__45__cpo6cbeginE:
	.zero		1
	.type		_ZN34_INTERNAL_14e11e3d_4_k_cu_4bdcf17b4cuda3std6ranges3__45__cpo6cbeginE,@object
	.size		_ZN34_INTERNAL_14e11e3d_4_k_cu_4bdcf17b4cuda3std6ranges3__45__cpo6cbeginE,(_ZN34_INTERNAL_14e11e3d_4_k_cu_4bdcf17b4cuda3std3__48in_placeE - _ZN34_INTERNAL_14e11e3d_4_k_cu_4bdcf17b4cuda3std6ranges3__45__cpo6cbeginE)
_ZN34_INTERNAL_14e11e3d_4_k_cu_4bdcf17b4cuda3std6ranges3__45__cpo6cbeginE:
	.zero		1
	.type		_ZN34_INTERNAL_14e11e3d_4_k_cu_4bdcf17b4cuda3std3__48in_placeE,@object
	.size		_ZN34_INTERNAL_14e11e3d_4_k_cu_4bdcf17b4cuda3std3__48in_placeE,(_ZN34_INTERNAL_14e11e3d_4_k_cu_4bdcf17b4cuda3std6ranges3__45__cpo4sizeE - _ZN34_INTERNAL_14e11e3d_4_k_cu_4bdcf17b4cuda3std3__48in_placeE)
_ZN34_INTERNAL_14e11e3d_4_k_cu_4bdcf17b4cuda3std3__48in_placeE:
	.zero		1
	.type		_ZN34_INTERNAL_14e11e3d_4_k_cu_4bdcf17b4cuda3std6ranges3__45__cpo4sizeE,@object
	.size		_ZN34_INTERNAL_14e11e3d_4_k_cu_4bdcf17b4cuda3std6ranges3__45__cpo4sizeE,(_ZN34_INTERNAL_14e11e3d_4_k_cu_4bdcf17b6thrust24THRUST_300001_SM_1000_NS12placeholders2_9E - _ZN34_INTERNAL_14e11e3d_4_k_cu_4bdcf17b4cuda3std6ranges3__45__cpo4sizeE)
_ZN34_INTERNAL_14e11e3d_4_k_cu_4bdcf17b4cuda3std6ranges3__45__cpo4sizeE:
	.zero		1
	.type		_ZN34_INTERNAL_14e11e3d_4_k_cu_4bdcf17b6thrust24THRUST_300001_SM_1000_NS12placeholders2_9E,@object
	.size		_ZN34_INTERNAL_14e11e3d_4_k_cu_4bdcf17b6thrust24THRUST_300001_SM_1000_NS12placeholders2_9E,(_ZN34_INTERNAL_14e11e3d_4_k_cu_4bdcf17b4cuda3std3__45__cpo7crbeginE - _ZN34_INTERNAL_14e11e3d_4_k_cu_4bdcf17b6thrust24THRUST_300001_SM_1000_NS12placeholders2_9E)
_ZN34_INTERNAL_14e11e3d_4_k_cu_4bdcf17b6thrust24THRUST_300001_SM_1000_NS12placeholders2_9E:
	.zero		1
	.type		_ZN34_INTERNAL_14e11e3d_4_k_cu_4bdcf17b4cuda3std3__45__cpo7crbeginE,@object
	.size		_ZN34_INTERNAL_14e11e3d_4_k_cu_4bdcf17b4cuda3std3__45__cpo7crbeginE,(_ZN34_INTERNAL_14e11e3d_4_k_cu_4bdcf17b4cuda3std6ranges3__45__cpo4nextE - _ZN34_INTERNAL_14e11e3d_4_k_cu_4bdcf17b4cuda3std3__45__cpo7crbeginE)
_ZN34_INTERNAL_14e11e3d_4_k_cu_4bdcf17b4cuda3std3__45__cpo7crbeginE:
	.zero		1
	.type		_ZN34_INTERNAL_14e11e3d_4_k_cu_4bdcf17b4cuda3std6ranges3__45__cpo4nextE,@object
	.size		_ZN34_INTERNAL_14e11e3d_4_k_cu_4bdcf17b4cuda3std6ranges3__45__cpo4nextE,(_ZN34_INTERNAL_14e11e3d_4_k_cu_4bdcf17b4cuda3std6ranges3__45__cpo4swapE - _ZN34_INTERNAL_14e11e3d_4_k_cu_4bdcf17b4cuda3std6ranges3__45__cpo4nextE)
_ZN34_INTERNAL_14e11e3d_4_k_cu_4bdcf17b4cuda3std6ranges3__45__cpo4nextE:
	.zero		1
	.type		_ZN34_INTERNAL_14e11e3d_4_k_cu_4bdcf17b4cuda3std6ranges3__45__cpo4swapE,@object
	.size		_ZN34_INTERNAL_14e11e3d_4_k_cu_4bdcf17b4cuda3std6ranges3__45__cpo4swapE,(_ZN34_INTERNAL_14e11e3d_4_k_cu_4bdcf17b6thrust24THRUST_300001_SM_1000_NS12placeholders2_1E - _ZN34_INTERNAL_14e11e3d_4_k_cu_4bdcf17b4cuda3std6ranges3__45__cpo4swapE)
_ZN34_INTERNAL_14e11e3d_4_k_cu_4bdcf17b4cuda3std6ranges3__45__cpo4swapE:
	.zero		1
	.type		_ZN34_INTERNAL_14e11e3d_4_k_cu_4bdcf17b6thrust24THRUST_300001_SM_1000_NS12placeholders2_1E,@object
	.size		_ZN34_INTERNAL_14e11e3d_4_k_cu_4bdcf17b6thrust24THRUST_300001_SM_1000_NS12placeholders2_1E,(_ZN34_INTERNAL_14e11e3d_4_k_cu_4bdcf17b6thrust24THRUST_300001_SM_1000_NS12placeholders2_3E - _ZN34_INTERNAL_14e11e3d_4_k_cu_4bdcf17b6thrust24THRUST_300001_SM_1000_NS12placeholders2_1E)
_ZN34_INTERNAL_14e11e3d_4_k_cu_4bdcf17b6thrust24THRUST_300001_SM_1000_NS12placeholders2_1E:
	.zero		1
	.type		_ZN34_INTERNAL_14e11e3d_4_k_cu_4bdcf17b6thrust24THRUST_300001_SM_1000_NS12placeholders2_3E,@object
	.size		_ZN34_INTERNAL_14e11e3d_4_k_cu_4bdcf17b6thrust24THRUST_300001_SM_1000_NS12placeholders2_3E,(_ZN34_INTERNAL_14e11e3d_4_k_cu_4bdcf17b4cuda3std3__45__cpo5beginE - _ZN34_INTERNAL_14e11e3d_4_k_cu_4bdcf17b6thrust24THRUST_300001_SM_1000_NS12placeholders2_3E)
_ZN34_INTERNAL_14e11e3d_4_k_cu_4bdcf17b6thrust24THRUST_300001_SM_1000_NS12placeholders2_3E:
	.zero		1
	.type		_ZN34_INTERNAL_14e11e3d_4_k_cu_4bdcf17b4cuda3std3__45__cpo5beginE,@object
	.size		_ZN34_INTERNAL_14e11e3d_4_k_cu_4bdcf17b4cuda3std3__45__cpo5beginE,(_ZN34_INTERNAL_14e11e3d_4_k_cu_4bdcf17b4cuda3std6ranges3__45__cpo5beginE - _ZN34_INTERNAL_14e11e3d_4_k_cu_4bdcf17b4cuda3std3__45__cpo5beginE)
_ZN34_INTERNAL_14e11e3d_4_k_cu_4bdcf17b4cuda3std3__45__cpo5beginE:
	.zero		1
	.type		_ZN34_INTERNAL_14e11e3d_4_k_cu_4bdcf17b4cuda3std6ranges3__45__cpo5beginE,@object
	.size		_ZN34_INTERNAL_14e11e3d_4_k_cu_4bdcf17b4cuda3std6ranges3__45__cpo5beginE,(_ZN34_INTERNAL_14e11e3d_4_k_cu_4bdcf17b4cuda3std3__436_GLOBAL__N__14e11e3d_4_k_cu_4bdcf17b6ignoreE - _ZN34_INTERNAL_14e11e3d_4_k_cu_4bdcf17b4cuda3std6ranges3__45__cpo5beginE)
_ZN34_INTERNAL_14e11e3d_4_k_cu_4bdcf17b4cuda3std6ranges3__45__cpo5beginE:
	.zero		1
	.type		_ZN34_INTERNAL_14e11e3d_4_k_cu_4bdcf17b4cuda3std3__436_GLOBAL__N__14e11e3d_4_k_cu_4bdcf17b6ignoreE,@object
	.size		_ZN34_INTERNAL_14e11e3d_4_k_cu_4bdcf17b4cuda3std3__436_GLOBAL__N__14e11e3d_4_k_cu_4bdcf17b6ignoreE,(_ZN34_INTERNAL_14e11e3d_4_k_cu_4bdcf17b4cuda3std6ranges3__45__cpo4dataE - _ZN34_INTERNAL_14e11e3d_4_k_cu_4bdcf17b4cuda3std3__436_GLOBAL__N__14e11e3d_4_k_cu_4bdcf17b6ignoreE)
_ZN34_INTERNAL_14e11e3d_4_k_cu_4bdcf17b4cuda3std3__436_GLOBAL__N__14e11e3d_4_k_cu_4bdcf17b6ignoreE:
	.zero		1
	.type		_ZN34_INTERNAL_14e11e3d_4_k_cu_4bdcf17b4cuda3std6ranges3__45__cpo4dataE,@object
	.size		_ZN34_INTERNAL_14e11e3d_4_k_cu_4bdcf17b4cuda3std6ranges3__45__cpo4dataE,(_ZN34_INTERNAL_14e11e3d_4_k_cu_4bdcf17b6thrust24THRUST_300001_SM_1000_NS12placeholders2_7E - _ZN34_INTERNAL_14e11e3d_4_k_cu_4bdcf17b4cuda3std6ranges3__45__cpo4dataE)
_ZN34_INTERNAL_14e11e3d_4_k_cu_4bdcf17b4cuda3std6ranges3__45__cpo4dataE:
	.zero		1
	.type		_ZN34_INTERNAL_14e11e3d_4_k_cu_4bdcf17b6thrust24THRUST_300001_SM_1000_NS12placeholders2_7E,@object
	.size		_ZN34_INTERNAL_14e11e3d_4_k_cu_4bdcf17b6thrust24THRUST_300001_SM_1000_NS12placeholders2_7E,(_ZN34_INTERNAL_14e11e3d_4_k_cu_4bdcf17b4cuda3std3__45__cpo6rbeginE - _ZN34_INTERNAL_14e11e3d_4_k_cu_4bdcf17b6thrust24THRUST_300001_SM_1000_NS12placeholders2_7E)
_ZN34_INTERNAL_14e11e3d_4_k_cu_4bdcf17b6thrust24THRUST_300001_SM_1000_NS12placeholders2_7E:
	.zero		1
	.type		_ZN34_INTERNAL_14e11e3d_4_k_cu_4bdcf17b4cuda3std3__45__cpo6rbeginE,@object
	.size		_ZN34_INTERNAL_14e11e3d_4_k_cu_4bdcf17b4cuda3std3__45__cpo6rbeginE,(_ZN34_INTERNAL_14e11e3d_4_k_cu_4bdcf17b4cuda3std6ranges3__45__cpo7advanceE - _ZN34_INTERNAL_14e11e3d_4_k_cu_4bdcf17b4cuda3std3__45__cpo6rbeginE)
_ZN34_INTERNAL_14e11e3d_4_k_cu_4bdcf17b4cuda3std3__45__cpo6rbeginE:
	.zero		1
	.type		_ZN34_INTERNAL_14e11e3d_4_k_cu_4bdcf17b4cuda3std6ranges3__45__cpo7advanceE,@object
	.size		_ZN34_INTERNAL_14e11e3d_4_k_cu_4bdcf17b4cuda3std6ranges3__45__cpo7advanceE,(_ZN34_INTERNAL_14e11e3d_4_k_cu_4bdcf17b4cuda3std3__47nulloptE - _ZN34_INTERNAL_14e11e3d_4_k_cu_4bdcf17b4cuda3std6ranges3__45__cpo7advanceE)
_ZN34_INTERNAL_14e11e3d_4_k_cu_4bdcf17b4cuda3std6ranges3__45__cpo7advanceE:
	.zero		1
	.type		_ZN34_INTERNAL_14e11e3d_4_k_cu_4bdcf17b4cuda3std3__47nulloptE,@object
	.size		_ZN34_INTERNAL_14e11e3d_4_k_cu_4bdcf17b4cuda3std3__47nulloptE,(_ZN34_INTERNAL_14e11e3d_4_k_cu_4bdcf17b4cuda3std6ranges3__45__cpo8distanceE - _ZN34_INTERNAL_14e11e3d_4_k_cu_4bdcf17b4cuda3std3__47nulloptE)
_ZN34_INTERNAL_14e11e3d_4_k_cu_4bdcf17b4cuda3std3__47nulloptE:
	.zero		1
	.type		_ZN34_INTERNAL_14e11e3d_4_k_cu_4bdcf17b4cuda3std6ranges3__45__cpo8distanceE,@object
	.size		_ZN34_INTERNAL_14e11e3d_4_k_cu_4bdcf17b4cuda3std6ranges3__45__cpo8distanceE,(_ZN34_INTERNAL_14e11e3d_4_k_cu_4bdcf17b6thrust24THRUST_300001_SM_1000_NS12placeholders2_6E - _ZN34_INTERNAL_14e11e3d_4_k_cu_4bdcf17b4cuda3std6ranges3__45__cpo8distanceE)
_ZN34_INTERNAL_14e11e3d_4_k_cu_4bdcf17b4cuda3std6ranges3__45__cpo8distanceE:
	.zero		1
	.type		_ZN34_INTERNAL_14e11e3d_4_k_cu_4bdcf17b6thrust24THRUST_300001_SM_1000_NS12placeholders2_6E,@object
	.size		_ZN34_INTERNAL_14e11e3d_4_k_cu_4bdcf17b6thrust24THRUST_300001_SM_1000_NS12placeholders2_6E,(_ZN34_INTERNAL_14e11e3d_4_k_cu_4bdcf17b4cuda3std3__45__cpo4cendE - _ZN34_INTERNAL_14e11e3d_4_k_cu_4bdcf17b6thrust24THRUST_300001_SM_1000_NS12placeholders2_6E)
_ZN34_INTERNAL_14e11e3d_4_k_cu_4bdcf17b6thrust24THRUST_300001_SM_1000_NS12placeholders2_6E:
	.zero		1
	.type		_ZN34_INTERNAL_14e11e3d_4_k_cu_4bdcf17b4cuda3std3__45__cpo4cendE,@object
	.size		_ZN34_INTERNAL_14e11e3d_4_k_cu_4bdcf17b4cuda3std3__45__cpo4cendE,(_ZN34_INTERNAL_14e11e3d_4_k_cu_4bdcf17b4cuda3std6ranges3__45__cpo4cendE - _ZN34_INTERNAL_14e11e3d_4_k_cu_4bdcf17b4cuda3std3__45__cpo4cendE)
_ZN34_INTERNAL_14e11e3d_4_k_cu_4bdcf17b4cuda3std3__45__cpo4cendE:
	.zero		1
	.type		_ZN34_INTERNAL_14e11e3d_4_k_cu_4bdcf17b4cuda3std6ranges3__45__cpo4cendE,@object
	.size		_ZN34_INTERNAL_14e11e3d_4_k_cu_4bdcf17b4cuda3std6ranges3__45__cpo4cendE,(_ZN34_INTERNAL_14e11e3d_4_k_cu_4bdcf17b4cuda3std3__420unreachable_sentinelE - _ZN34_INTERNAL_14e11e3d_4_k_cu_4bdcf17b4cuda3std6ranges3__45__cpo4cendE)
_ZN34_INTERNAL_14e11e3d_4_k_cu_4bdcf17b4cuda3std6ranges3__45__cpo4cendE:
	.zero		1
	.type		_ZN34_INTERNAL_14e11e3d_4_k_cu_4bdcf17b4cuda3std3__420unreachable_sentinelE,@object
	.size		_ZN34_INTERNAL_14e11e3d_4_k_cu_4bdcf17b4cuda3std3__420unreachable_sentinelE,(_ZN34_INTERNAL_14e11e3d_4_k_cu_4bdcf17b4cuda3std6ranges3__45__cpo5ssizeE - _ZN34_INTERNAL_14e11e3d_4_k_cu_4bdcf17b4cuda3std3__420unreachable_sentinelE)
_ZN34_INTERNAL_14e11e3d_4_k_cu_4bdcf17b4cuda3std3__420unreachable_sentinelE:
	.zero		1
	.type		_ZN34_INTERNAL_14e11e3d_4_k_cu_4bdcf17b4cuda3std6ranges3__45__cpo5ssizeE,@object
	.size		_ZN34_INTERNAL_14e11e3d_4_k_cu_4bdcf17b4cuda3std6ranges3__45__cpo5ssizeE,(_ZN34_INTERNAL_14e11e3d_4_k_cu_4bdcf17b6thrust24THRUST_300001_SM_1000_NS12placeholders3_10E - _ZN34_INTERNAL_14e11e3d_4_k_cu_4bdcf17b4cuda3std6ranges3__45__cpo5ssizeE)
_ZN34_INTERNAL_14e11e3d_4_k_cu_4bdcf17b4cuda3std6ranges3__45__cpo5ssizeE:
	.zero		1
	.type		_ZN34_INTERNAL_14e11e3d_4_k_cu_4bdcf17b6thrust24THRUST_300001_SM_1000_NS12placeholders3_10E,@object
	.size		_ZN34_INTERNAL_14e11e3d_4_k_cu_4bdcf17b6thrust24THRUST_300001_SM_1000_NS12placeholders3_10E,(_ZN34_INTERNAL_14e11e3d_4_k_cu_4bdcf17b4cuda3std3__45__cpo5crendE - _ZN34_INTERNAL_14e11e3d_4_k_cu_4bdcf17b6thrust24THRUST_300001_SM_1000_NS12placeholders3_10E)
_ZN34_INTERNAL_14e11e3d_4_k_cu_4bdcf17b6thrust24THRUST_300001_SM_1000_NS12placeholders3_10E:
	.zero		1
	.type		_ZN34_INTERNAL_14e11e3d_4_k_cu_4bdcf17b4cuda3std3__45__cpo5crendE,@object
	.size		_ZN34_INTERNAL_14e11e3d_4_k_cu_4bdcf17b4cuda3std3__45__cpo5crendE,(_ZN34_INTERNAL_14e11e3d_4_k_cu_4bdcf17b4cuda3std6ranges3__45__cpo4prevE - _ZN34_INTERNAL_14e11e3d_4_k_cu_4bdcf17b4cuda3std3__45__cpo5crendE)
_ZN34_INTERNAL_14e11e3d_4_k_cu_4bdcf17b4cuda3std3__45__cpo5crendE:
	.zero		1
	.type		_ZN34_INTERNAL_14e11e3d_4_k_cu_4bdcf17b4cuda3std6ranges3__45__cpo4prevE,@object
	.size		_ZN34_INTERNAL_14e11e3d_4_k_cu_4bdcf17b4cuda3std6ranges3__45__cpo4prevE,(_ZN34_INTERNAL_14e11e3d_4_k_cu_4bdcf17b4cuda3std6ranges3__45__cpo9iter_moveE - _ZN34_INTERNAL_14e11e3d_4_k_cu_4bdcf17b4cuda3std6ranges3__45__cpo4prevE)
_ZN34_INTERNAL_14e11e3d_4_k_cu_4bdcf17b4cuda3std6ranges3__45__cpo4prevE:
	.zero		1
	.type		_ZN34_INTERNAL_14e11e3d_4_k_cu_4bdcf17b4cuda3std6ranges3__45__cpo9iter_moveE,@object
	.size		_ZN34_INTERNAL_14e11e3d_4_k_cu_4bdcf17b4cuda3std6ranges3__45__cpo9iter_moveE,(_ZN34_INTERNAL_14e11e3d_4_k_cu_4bdcf17b6thrust24THRUST_300001_SM_1000_NS12placeholders2_2E - _ZN34_INTERNAL_14e11e3d_4_k_cu_4bdcf17b4cuda3std6ranges3__45__cpo9iter_moveE)
_ZN34_INTERNAL_14e11e3d_4_k_cu_4bdcf17b4cuda3std6ranges3__45__cpo9iter_moveE:
	.zero		1
	.type		_ZN34_INTERNAL_14e11e3d_4_k_cu_4bdcf17b6thrust24THRUST_300001_SM_1000_NS12placeholders2_2E,@object
	.size		_ZN34_INTERNAL_14e11e3d_4_k_cu_4bdcf17b6thrust24THRUST_300001_SM_1000_NS12placeholders2_2E,(_ZN34_INTERNAL_14e11e3d_4_k_cu_4bdcf17b6thrust24THRUST_300001_SM_1000_NS12placeholders2_4E - _ZN34_INTERNAL_14e11e3d_4_k_cu_4bdcf17b6thrust24THRUST_300001_SM_1000_NS12placeholders2_2E)
_ZN34_INTERNAL_14e11e3d_4_k_cu_4bdcf17b6thrust24THRUST_300001_SM_1000_NS12placeholders2_2E:
	.zero		1
	.type		_ZN34_INTERNAL_14e11e3d_4_k_cu_4bdcf17b6thrust24THRUST_300001_SM_1000_NS12placeholders2_4E,@object
	.size		_ZN34_INTERNAL_14e11e3d_4_k_cu_4bdcf17b6thrust24THRUST_300001_SM_1000_NS12placeholders2_4E,(_ZN34_INTERNAL_14e11e3d_4_k_cu_4bdcf17b4cuda3std3__45__cpo3endE - _ZN34_INTERNAL_14e11e3d_4_k_cu_4bdcf17b6thrust24THRUST_300001_SM_1000_NS12placeholders2_4E)
_ZN34_INTERNAL_14e11e3d_4_k_cu_4bdcf17b6thrust24THRUST_300001_SM_1000_NS12placeholders2_4E:
	.zero		1
	.type		_ZN34_INTERNAL_14e11e3d_4_k_cu_4bdcf17b4cuda3std3__45__cpo3endE,@object
	.size		_ZN34_INTERNAL_14e11e3d_4_k_cu_4bdcf17b4cuda3std3__45__cpo3endE,(_ZN34_INTERNAL_14e11e3d_4_k_cu_4bdcf17b4cuda3std6ranges3__45__cpo3endE - _ZN34_INTERNAL_14e11e3d_4_k_cu_4bdcf17b4cuda3std3__45__cpo3endE)
_ZN34_INTERNAL_14e11e3d_4_k_cu_4bdcf17b4cuda3std3__45__cpo3endE:
	.zero		1
	.type		_ZN34_INTERNAL_14e11e3d_4_k_cu_4bdcf17b4cuda3std6ranges3__45__cpo3endE,@object
	.size		_ZN34_INTERNAL_14e11e3d_4_k_cu_4bdcf17b4cuda3std6ranges3__45__cpo3endE,(_ZN34_INTERNAL_14e11e3d_4_k_cu_4bdcf17b4cuda3std3__419piecewise_constructE - _ZN34_INTERNAL_14e11e3d_4_k_cu_4bdcf17b4cuda3std6ranges3__45__cpo3endE)
_ZN34_INTERNAL_14e11e3d_4_k_cu_4bdcf17b4cuda3std6ranges3__45__cpo3endE:
	.zero		1
	.type		_ZN34_INTERNAL_14e11e3d_4_k_cu_4bdcf17b4cuda3std3__419piecewise_constructE,@object
	.size		_ZN34_INTERNAL_14e11e3d_4_k_cu_4bdcf17b4cuda3std3__419piecewise_constructE,(_ZN34_INTERNAL_14e11e3d_4_k_cu_4bdcf17b4cuda3std6ranges3__45__cpo5cdataE - _ZN34_INTERNAL_14e11e3d_4_k_cu_4bdcf17b4cuda3std3__419piecewise_constructE)
_ZN34_INTERNAL_14e11e3d_4_k_cu_4bdcf17b4cuda3std3__419piecewise_constructE:
	.zero		1
	.type		_ZN34_INTERNAL_14e11e3d_4_k_cu_4bdcf17b4cuda3std6ranges3__45__cpo5cdataE,@object
	.size		_ZN34_INTERNAL_14e11e3d_4_k_cu_4bdcf17b4cuda3std6ranges3__45__cpo5cdataE,(_ZN34_INTERNAL_14e11e3d_4_k_cu_4bdcf17b6thrust24THRUST_300001_SM_1000_NS12placeholders2_8E - _ZN34_INTERNAL_14e11e3d_4_k_cu_4bdcf17b4cuda3std6ranges3__45__cpo5cdataE)
_ZN34_INTERNAL_14e11e3d_4_k_cu_4bdcf17b4cuda3std6ranges3__45__cpo5cdataE:
	.zero		1
	.type		_ZN34_INTERNAL_14e11e3d_4_k_cu_4bdcf17b6thrust24THRUST_300001_SM_1000_NS12placeholders2_8E,@object
	.size		_ZN34_INTERNAL_14e11e3d_4_k_cu_4bdcf17b6thrust24THRUST_300001_SM_1000_NS12placeholders2_8E,(_ZN34_INTERNAL_14e11e3d_4_k_cu_4bdcf17b4cuda3std3__45__cpo4rendE - _ZN34_INTERNAL_14e11e3d_4_k_cu_4bdcf17b6thrust24THRUST_300001_SM_1000_NS12placeholders2_8E)
_ZN34_INTERNAL_14e11e3d_4_k_cu_4bdcf17b6thrust24THRUST_300001_SM_1000_NS12placeholders2_8E:
	.zero		1
	.type		_ZN34_INTERNAL_14e11e3d_4_k_cu_4bdcf17b4cuda3std3__45__cpo4rendE,@object
	.size		_ZN34_INTERNAL_14e11e3d_4_k_cu_4bdcf17b4cuda3std3__45__cpo4rendE,(_ZN34_INTERNAL_14e11e3d_4_k_cu_4bdcf17b4cuda3std6ranges3__45__cpo9iter_swapE - _ZN34_INTERNAL_14e11e3d_4_k_cu_4bdcf17b4cuda3std3__45__cpo4rendE)
_ZN34_INTERNAL_14e11e3d_4_k_cu_4bdcf17b4cuda3std3__45__cpo4rendE:
	.zero		1
	.type		_ZN34_INTERNAL_14e11e3d_4_k_cu_4bdcf17b4cuda3std6ranges3__45__cpo9iter_swapE,@object
	.size		_ZN34_INTERNAL_14e11e3d_4_k_cu_4bdcf17b4cuda3std6ranges3__45__cpo9iter_swapE,(_ZN34_INTERNAL_14e11e3d_4_k_cu_4bdcf17b4cuda3std3__48unexpectE - _ZN34_INTERNAL_14e11e3d_4_k_cu_4bdcf17b4cuda3std6ranges3__45__cpo9iter_swapE)
_ZN34_INTERNAL_14e11e3d_4_k_cu_4bdcf17b4cuda3std6ranges3__45__cpo9iter_swapE:
	.zero		1
	.type		_ZN34_INTERNAL_14e11e3d_4_k_cu_4bdcf17b4cuda3std3__48unexpectE,@object
	.size		_ZN34_INTERNAL_14e11e3d_4_k_cu_4bdcf17b4cuda3std3__48unexpectE,(_ZN34_INTERNAL_14e11e3d_4_k_cu_4bdcf17b6thrust24THRUST_300001_SM_1000_NS6system6detail10sequential3seqE - _ZN34_INTERNAL_14e11e3d_4_k_cu_4bdcf17b4cuda3std3__48unexpectE)
_ZN34_INTERNAL_14e11e3d_4_k_cu_4bdcf17b4cuda3std3__48unexpectE:
	.zero		1
	.type		_ZN34_INTERNAL_14e11e3d_4_k_cu_4bdcf17b6thrust24THRUST_300001_SM_1000_NS6system6detail10sequential3seqE,@object
	.size		_ZN34_INTERNAL_14e11e3d_4_k_cu_4bdcf17b6thrust24THRUST_300001_SM_1000_NS6system6detail10sequential3seqE,(.L_29 - _ZN34_INTERNAL_14e11e3d_4_k_cu_4bdcf17b6thrust24THRUST_300001_SM_1000_NS6system6detail10sequential3seqE)
_ZN34_INTERNAL_14e11e3d_4_k_cu_4bdcf17b6thrust24THRUST_300001_SM_1000_NS6system6detail10sequential3seqE:
	.zero		1
.L_29:


//--------------------- .nv.shared._Z30fp8_subgraph_extraction_kernelPK16FP8KnowledgeNodePK12FP8GraphEdgejjfPjS5_ --------------------------
	.section	.nv.shared._Z30fp8_subgraph_extraction_kernelPK16FP8KnowledgeNodePK12FP8GraphEdgejjfPjS5_,"aw",@nobits
	.sectionflags	@""
	.align	4
.nv.shared._Z30fp8_subgraph_extraction_kernelPK16FP8KnowledgeNodePK12FP8GraphEdgejjfPjS5_:
	.zero		9224


//--------------------- .nv.constant0._ZN3cub18CUB_300001_SM_10006detail11EmptyKernelIvEEvv --------------------------
	.section	.nv.constant0._ZN3cub18CUB_300001_SM_10006detail11EmptyKernelIvEEvv,"a",@progbits
	.sectionflags	@""
	.align	4
.nv.constant0._ZN3cub18CUB_300001_SM_10006detail11EmptyKernelIvEEvv:
	.zero		896


//--------------------- .nv.constant0._Z27fp8_embedding_update_kernelPhPK12FP8GraphEdgejjjf --------------------------
	.section	.nv.constant0._Z27fp8_embedding_update_kernelPhPK12FP8GraphEdgejjjf,"a",@progbits
	.sectionflags	@""
	.align	4
.nv.constant0._Z27fp8_embedding_update_kernelPhPK12FP8GraphEdgejjjf:
	.zero		928


//--------------------- .nv.constant0._Z30fp8_subgraph_extraction_kernelPK16FP8KnowledgeNodePK12FP8GraphEdgejjfPjS5_ --------------------------
	.section	.nv.constant0._Z30fp8_subgraph_extraction_kernelPK16FP8KnowledgeNodePK12FP8GraphEdgejjfPjS5_,"a",@progbits
	.sectionflags	@""
	.align	4
.nv.constant0._Z30fp8_subgraph_extraction_kernelPK16FP8KnowledgeNodePK12FP8GraphEdgejjfPjS5_:
	.zero		944


//--------------------- .nv.constant0._Z26fp8_graph_traversal_kernelPK16FP8KnowledgeNodePK12FP8GraphEdgejjjjPfPj --------------------------
	.section	.nv.constant0._Z26fp8_graph_traversal_kernelPK16FP8KnowledgeNodePK12FP8GraphEdgejjjjPfPj,"a",@progbits
	.sectionflags	@""
	.align	4
.nv.constant0._Z26fp8_graph_traversal_kernelPK16FP8KnowledgeNodePK12FP8GraphEdgejjjjPfPj:
	.zero		944


//--------------------- .nv.constant0._Z33tensor_core_similarity_search_fp8PKhS0_Pfjj --------------------------
	.section	.nv.constant0._Z33tensor_core_similarity_search_fp8PKhS0_Pfjj,"a",@progbits
	.sectionflags	@""
	.align	4
.nv.constant0._Z33tensor_core_similarity_search_fp8PKhS0_Pfjj:
	.zero		928


//--------------------- SYMBOLS --------------------------

	.type		.nv.reservedSmem.offset0,@object
	.size		.nv.reservedSmem.offset0,0x4
	.type		.nv.reservedSmem.cap,@object
	.size		.nv.reservedSmem.cap,0x4
